	.target	sm_100a

	.elftype	@"ET_EXEC"


//--------------------- .note.nv.tkinfo           --------------------------
	.section	.note.nv.tkinfo,"",@"SHT_NOTE"
	.sectionflags	@"SHF_NOTE_NV_TKINFO"
	.tkinfo
        /*0018*/ 	.word	0x00000002
        /*0030*/ 	.string	""
        /*0030*/ 	.string	"ptxas"
        /*0030*/ 	.string	"Cuda compilation tools, release 13.0, V13.0.88"
        /*0030*/ 	.string	"Build cuda_13.0.r13.0/compiler.36424714_0"
        /*0030*/ 	.string	"-arch sm_100a -m 64 "



//--------------------- .note.nv.cuinfo           --------------------------
	.section	.note.nv.cuinfo,"",@"SHT_NOTE"
	.sectionflags	@"SHF_NOTE_NV_CUINFO"
        /*0018*/ 	.short	0x0002
        /*001a*/ 	.short	0x0064
        /*001c*/ 	.short	0x0082
	.zero		2


//--------------------- .nv.info                  --------------------------
	.section	.nv.info,"",@"SHT_CUDA_INFO"
	.align	4


	//----- nvinfo : EIATTR_REGCOUNT
	.align		4
        /*0000*/ 	.byte	0x04, 0x2f
        /*0002*/ 	.short	(.L_19 - .L_18)
	.align		4
.L_18:
        /*0004*/ 	.word	index@(_ZN7cutlass13device_kernelINS_4gemm6kernel13GemmUniversalIN4cute5tupleIJiiiiEEENS1_10collective13CollectiveMmaINS1_35MainloopSm100TmaUmmaWarpSpecializedILi4ELi2ELi4ENS5_IJNS4_1CILi1EEENSA_ILi2EEESB_EEEEENS5_IJNSA_ILi64EEENSA_ILi128EEESF_EEEaNS5_IJlSB_lEEEaSI_NS4_8TiledMMAINS4_8MMA_AtomIJNS4_15SM100_MMA_S8_SSIaaiLi64ELi128ELNS4_4UMMA5MajorE0ELSN_0ELNSM_8SaturateE0EEEEEENS4_6LayoutINS5_IJSB_SB_SB_EEENS5_IJNSA_ILi0EEEST_ST_EEEEENS5_IJNS4_10UnderscoreESW_SW_EEEEENS4_23SM90_TMA_LOAD_MULTICASTENS4_14ComposedLayoutINS4_7SwizzleILi2ELi4ELi3EEENS4_18smem_ptr_flag_bitsILi8EEENSR_INS5_IJNSA_ILi8EEESF_EEENS5_IJSF_SB_EEEEEEEvNS4_8identityENS4_13SM90_TMA_LOADES19_vS1A_EENS_8epilogue10collective18CollectiveEpilogueINS1D_23Sm100TmaWarpSpecializedILi2ELi2ELi32ELb0ELb0EEEJSH_NS5_IJNSR_ISF_SB_EES1I_EEEaSI_aSI_NS1D_6fusion15FusionCallbacksIS1H_NS1K_17LinearCombinationIaiaiLNS_15FloatRoundStyleE2EEESH_S1J_JEEENS4_5SM1004TMEM4LOAD26SM100_TMEM_LOAD_16dp32b32xES1B_S19_NS4_39AutoVectorizingCopyWithAssumedAlignmentILi128EEENS4_14SM90_TMA_STOREES19_S1V_S1V_EEEvvEEEEvNT_6ParamsE)
        /*0008*/ 	.word	0x0000005a


	//----- nvinfo : EIATTR_FRAME_SIZE
	.align		4
.L_19:
        /*000c*/ 	.byte	0x04, 0x11
        /*000e*/ 	.short	(.L_21 - .L_20)
	.align		4
.L_20:
        /*0010*/ 	.word	index@($__internal_2_$__cuda_sm10x_tcgen05_guardrail_trap_unallocated_columns_being_dealloced)
        /*0014*/ 	.word	0x00000000


	//----- nvinfo : EIATTR_FRAME_SIZE
	.align		4
.L_21:
        /*0018*/ 	.byte	0x04, 0x11
        /*001a*/ 	.short	(.L_23 - .L_22)
	.align		4
.L_22:
        /*001c*/ 	.word	index@($__internal_1_$__cuda_sm10x_tcgen05_guardrail_trap_phase_invalid_during_alloc)
        /*0020*/ 	.word	0x00000000


	//----- nvinfo : EIATTR_FRAME_SIZE
	.align		4
.L_23:
        /*0024*/ 	.byte	0x04, 0x11
        /*0026*/ 	.short	(.L_25 - .L_24)
	.align		4
.L_24:
        /*0028*/ 	.word	index@($__internal_0_$__cuda_sm10x_tcgen05_guardrail_trap_col_being_dealloced_not_returned_by_alloc)
        /*002c*/ 	.word	0x00000000


	//----- nvinfo : EIATTR_FRAME_SIZE
	.align		4
.L_25:
        /*0030*/ 	.byte	0x04, 0x11
        /*0032*/ 	.short	(.L_27 - .L_26)
	.align		4
.L_26:
        /*0034*/ 	.word	index@(_ZN7cutlass13device_kernelINS_4gemm6kernel13GemmUniversalIN4cute5tupleIJiiiiEEENS1_10collective13CollectiveMmaINS1_35MainloopSm100TmaUmmaWarpSpecializedILi4ELi2ELi4ENS5_IJNS4_1CILi1EEENSA_ILi2EEESB_EEEEENS5_IJNSA_ILi64EEENSA_ILi128EEESF_EEEaNS5_IJlSB_lEEEaSI_NS4_8TiledMMAINS4_8MMA_AtomIJNS4_15SM100_MMA_S8_SSIaaiLi64ELi128ELNS4_4UMMA5MajorE0ELSN_0ELNSM_8SaturateE0EEEEEENS4_6LayoutINS5_IJSB_SB_SB_EEENS5_IJNSA_ILi0EEEST_ST_EEEEENS5_IJNS4_10UnderscoreESW_SW_EEEEENS4_23SM90_TMA_LOAD_MULTICASTENS4_14ComposedLayoutINS4_7SwizzleILi2ELi4ELi3EEENS4_18smem_ptr_flag_bitsILi8EEENSR_INS5_IJNSA_ILi8EEESF_EEENS5_IJSF_SB_EEEEEEEvNS4_8identityENS4_13SM90_TMA_LOADES19_vS1A_EENS_8epilogue10collective18CollectiveEpilogueINS1D_23Sm100TmaWarpSpecializedILi2ELi2ELi32ELb0ELb0EEEJSH_NS5_IJNSR_ISF_SB_EES1I_EEEaSI_aSI_NS1D_6fusion15FusionCallbacksIS1H_NS1K_17LinearCombinationIaiaiLNS_15FloatRoundStyleE2EEESH_S1J_JEEENS4_5SM1004TMEM4LOAD26SM100_TMEM_LOAD_16dp32b32xES1B_S19_NS4_39AutoVectorizingCopyWithAssumedAlignmentILi128EEENS4_14SM90_TMA_STOREES19_S1V_S1V_EEEvvEEEEvNT_6ParamsE)
        /*0038*/ 	.word	0x00000000


	//----- nvinfo : EIATTR_MIN_STACK_SIZE
	.align		4
.L_27:
        /*003c*/ 	.byte	0x04, 0x12
        /*003e*/ 	.short	(.L_29 - .L_28)
	.align		4
.L_28:
        /*0040*/ 	.word	index@(_ZN7cutlass13device_kernelINS_4gemm6kernel13GemmUniversalIN4cute5tupleIJiiiiEEENS1_10collective13CollectiveMmaINS1_35MainloopSm100TmaUmmaWarpSpecializedILi4ELi2ELi4ENS5_IJNS4_1CILi1EEENSA_ILi2EEESB_EEEEENS5_IJNSA_ILi64EEENSA_ILi128EEESF_EEEaNS5_IJlSB_lEEEaSI_NS4_8TiledMMAINS4_8MMA_AtomIJNS4_15SM100_MMA_S8_SSIaaiLi64ELi128ELNS4_4UMMA5MajorE0ELSN_0ELNSM_8SaturateE0EEEEEENS4_6LayoutINS5_IJSB_SB_SB_EEENS5_IJNSA_ILi0EEEST_ST_EEEEENS5_IJNS4_10UnderscoreESW_SW_EEEEENS4_23SM90_TMA_LOAD_MULTICASTENS4_14ComposedLayoutINS4_7SwizzleILi2ELi4ELi3EEENS4_18smem_ptr_flag_bitsILi8EEENSR_INS5_IJNSA_ILi8EEESF_EEENS5_IJSF_SB_EEEEEEEvNS4_8identityENS4_13SM90_TMA_LOADES19_vS1A_EENS_8epilogue10collective18CollectiveEpilogueINS1D_23Sm100TmaWarpSpecializedILi2ELi2ELi32ELb0ELb0EEEJSH_NS5_IJNSR_ISF_SB_EES1I_EEEaSI_aSI_NS1D_6fusion15FusionCallbacksIS1H_NS1K_17LinearCombinationIaiaiLNS_15FloatRoundStyleE2EEESH_S1J_JEEENS4_5SM1004TMEM4LOAD26SM100_TMEM_LOAD_16dp32b32xES1B_S19_NS4_39AutoVectorizingCopyWithAssumedAlignmentILi128EEENS4_14SM90_TMA_STOREES19_S1V_S1V_EEEvvEEEEvNT_6ParamsE)
        /*0044*/ 	.word	0x00000000
.L_29:


//--------------------- .nv.compat                --------------------------
	.section	.nv.compat,"",@"SHT_CUDA_COMPAT_INFO"
	.align	4
        /*0000*/ 	.byte	0x02, 0x09, 0x01, 0x00, 0x02, 0x02, 0x03, 0x00, 0x02, 0x05, 0x06, 0x00, 0x03, 0x07, 0x01, 0x01
        /*0010*/ 	.byte	0x02, 0x03, 0x01, 0x00, 0x02, 0x06, 0x01, 0x00, 0x04, 0x0b, 0x08, 0x00, 0x01, 0x00, 0x00, 0x00
        /*0020*/ 	.byte	0x00, 0x00, 0x00, 0x00


//--------------------- .nv.info._ZN7cutlass13device_kernelINS_4gemm6kernel13GemmUniversalIN4cute5tupleIJiiiiEEENS1_10collective13CollectiveMmaINS1_35MainloopSm100TmaUmmaWarpSpecializedILi4ELi2ELi4ENS5_IJNS4_1CILi1EEENSA_ILi2EEESB_EEEEENS5_IJNSA_ILi64EEENSA_ILi128EEESF_EEEaNS5_IJlSB_lEEEaSI_NS4_8TiledMMAINS4_8MMA_AtomIJNS4_15SM100_MMA_S8_SSIaaiLi64ELi128ELNS4_4UMMA5MajorE0ELSN_0ELNSM_8SaturateE0EEEEEENS4_6LayoutINS5_IJSB_SB_SB_EEENS5_IJNSA_ILi0EEEST_ST_EEEEENS5_IJNS4_10UnderscoreESW_SW_EEEEENS4_23SM90_TMA_LOAD_MULTICASTENS4_14ComposedLayoutINS4_7SwizzleILi2ELi4ELi3EEENS4_18smem_ptr_flag_bitsILi8EEENSR_INS5_IJNSA_ILi8EEESF_EEENS5_IJSF_SB_EEEEEEEvNS4_8identityENS4_13SM90_TMA_LOADES19_vS1A_EENS_8epilogue10collective18CollectiveEpilogueINS1D_23Sm100TmaWarpSpecializedILi2ELi2ELi32ELb0ELb0EEEJSH_NS5_IJNSR_ISF_SB_EES1I_EEEaSI_aSI_NS1D_6fusion15FusionCallbacksIS1H_NS1K_17LinearCombinationIaiaiLNS_15FloatRoundStyleE2EEESH_S1J_JEEENS4_5SM1004TMEM4LOAD26SM100_TMEM_LOAD_16dp32b32xES1B_S19_NS4_39AutoVectorizingCopyWithAssumedAlignmentILi128EEENS4_14SM90_TMA_STOREES19_S1V_S1V_EEEvvEEEEvNT_6ParamsE --------------------------
	.section	.nv.info._ZN7cutlass13device_kernelINS_4gemm6kernel13GemmUniversalIN4cute5tupleIJiiiiEEENS1_10collective13CollectiveMmaINS1_35MainloopSm100TmaUmmaWarpSpecializedILi4ELi2ELi4ENS5_IJNS4_1CILi1EEENSA_ILi2EEESB_EEEEENS5_IJNSA_ILi64EEENSA_ILi128EEESF_EEEaNS5_IJlSB_lEEEaSI_NS4_8TiledMMAINS4_8MMA_AtomIJNS4_15SM100_MMA_S8_SSIaaiLi64ELi128ELNS4_4UMMA5MajorE0ELSN_0ELNSM_8SaturateE0EEEEEENS4_6LayoutINS5_IJSB_SB_SB_EEENS5_IJNSA_ILi0EEEST_ST_EEEEENS5_IJNS4_10UnderscoreESW_SW_EEEEENS4_23SM90_TMA_LOAD_MULTICASTENS4_14ComposedLayoutINS4_7SwizzleILi2ELi4ELi3EEENS4_18smem_ptr_flag_bitsILi8EEENSR_INS5_IJNSA_ILi8EEESF_EEENS5_IJSF_SB_EEEEEEEvNS4_8identityENS4_13SM90_TMA_LOADES19_vS1A_EENS_8epilogue10collective18CollectiveEpilogueINS1D_23Sm100TmaWarpSpecializedILi2ELi2ELi32ELb0ELb0EEEJSH_NS5_IJNSR_ISF_SB_EES1I_EEEaSI_aSI_NS1D_6fusion15FusionCallbacksIS1H_NS1K_17LinearCombinationIaiaiLNS_15FloatRoundStyleE2EEESH_S1J_JEEENS4_5SM1004TMEM4LOAD26SM100_TMEM_LOAD_16dp32b32xES1B_S19_NS4_39AutoVectorizingCopyWithAssumedAlignmentILi128EEENS4_14SM90_TMA_STOREES19_S1V_S1V_EEEvvEEEEvNT_6ParamsE,"",@"SHT_CUDA_INFO"
	.sectionflags	@""
	.align	4


	//----- nvinfo : EIATTR_CUDA_API_VERSION
	.align		4
        /*0000*/ 	.byte	0x04, 0x37
        /*0002*/ 	.short	(.L_31 - .L_30)
.L_30:
        /*0004*/ 	.word	0x00000082


	//----- nvinfo : EIATTR_KPARAM_INFO
	.align		4
.L_31:
        /*0008*/ 	.byte	0x04, 0x17
        /*000a*/ 	.short	(.L_33 - .L_32)
.L_32:
        /*000c*/ 	.word	0x00000000
        /*0010*/ 	.short	0x0000
        /*0012*/ 	.short	0x0000
        /*0014*/ 	.byte	0x00, 0xf0, 0x01, 0x20


	//----- nvinfo : EIATTR_AT_ENTRY_FRAGMENTS
	.align		4
.L_33:
        /*0018*/ 	.byte	0x04, 0x4f
        /*001a*/ 	.short	(.L_35 - .L_34)


	//   ....[0]....
.L_34:
        /*001c*/ 	.word	0x00000006


	//----- nvinfo : EIATTR_RESERVED_SMEM_USED
	.align		4
.L_35:
        /*0020*/ 	.byte	0x01, 0x41
	.zero		2


	//----- nvinfo : EIATTR_SPARSE_MMA_MASK
	.align		4
        /*0024*/ 	.byte	0x03, 0x50
        /*0026*/ 	.short	0x0000


	//----- nvinfo : EIATTR_TCGEN05_1CTA_USED
	.align		4
        /*0028*/ 	.byte	0x01, 0x51
	.zero		2


	//----- nvinfo : EIATTR_MAXREG_COUNT
	.align		4
        /*002c*/ 	.byte	0x03, 0x1b
        /*002e*/ 	.short	0x00ff


	//----- nvinfo : EIATTR_NUM_BARRIERS
	.align		4
        /*0030*/ 	.byte	0x02, 0x4c
        /*0032*/ 	.byte	0x07
	.zero		1


	//----- nvinfo : EIATTR_EXTERNS
	.align		4
        /*0034*/ 	.byte	0x04, 0x0f
        /*0036*/ 	.short	(.L_37 - .L_36)


	//   ....[0]....
	.align		4
.L_36:
        /*0038*/ 	.word	index@(__assertfail)


	//----- nvinfo : EIATTR_MERCURY_ISA_VERSION
	.align		4
.L_37:
        /*003c*/ 	.byte	0x03, 0x5f
        /*003e*/ 	.short	0x0101


	//----- nvinfo : EIATTR_INT_WARP_WIDE_INSTR_OFFSETS
	.align		4
        /*0040*/ 	.byte	0x04, 0x31
        /*0042*/ 	.short	(.L_39 - .L_38)


	//   ....[0]....
.L_38:
        /*0044*/ 	.word	0x00003bb0


	//   ....[1]....
        /*0048*/ 	.word	0x00003be0


	//   ....[2]....
        /*004c*/ 	.word	0x00003c00


	//   ....[3]....
        /*0050*/ 	.word	0x00004720


	//   ....[4]....
        /*0054*/ 	.word	0x00004790


	//   ....[5]....
        /*0058*/ 	.word	0x00004870


	//   ....[6]....
        /*005c*/ 	.word	0x00004920


	//----- nvinfo : EIATTR_COOP_GROUP_MASK_REGIDS
	.align		4
.L_39:
        /*0060*/ 	.byte	0x04, 0x29
        /*0062*/ 	.short	(.L_41 - .L_40)


	//   ....[0]....
.L_40:
        /*0064*/ 	.word	0xffffffff


	//   ....[1]....
        /*0068*/ 	.word	0xffffffff


	//   ....[2]....
        /*006c*/ 	.word	0xffffffff


	//   ....[3]....
        /*0070*/ 	.word	0xffffffff


	//   ....[4]....
        /*0074*/ 	.word	0xffffffff


	//   ....[5]....
        /*0078*/ 	.word	0xffffffff


	//   ....[6]....
        /*007c*/ 	.word	0xffffffff


	//   ....[7]....
        /*0080*/ 	.word	0xffffffff


	//   ....[8]....
        /*0084*/ 	.word	0xffffffff


	//   ....[9]....
        /*0088*/ 	.word	0xffffffff


	//   ....[10]....
        /*008c*/ 	.word	0xffffffff


	//   ....[11]....
        /*0090*/ 	.word	0xffffffff


	//   ....[12]....
        /*0094*/ 	.word	0xffffffff


	//   ....[13]....
        /*0098*/ 	.word	0xffffffff


	//----- nvinfo : EIATTR_COOP_GROUP_INSTR_OFFSETS
	.align		4
.L_41:
        /*009c*/ 	.byte	0x04, 0x28
        /*009e*/ 	.short	(.L_43 - .L_42)


	//   ....[0]....
.L_42:
        /*00a0*/ 	.word	0x00000080


	//   ....[1]....
        /*00a4*/ 	.word	0x000004f0


	//   ....[2]....
        /*00a8*/ 	.word	0x000006a0


	//   ....[3]....
        /*00ac*/ 	.word	0x00000800


	//   ....[4]....
        /*00b0*/ 	.word	0x00000900


	//   ....[5]....
        /*00b4*/ 	.word	0x00000a70


	//   ....[6]....
        /*00b8*/ 	.word	0x00000c10


	//   ....[7]....
        /*00bc*/ 	.word	0x00000dc0


	//   ....[8]....
        /*00c0*/ 	.word	0x00001fd0


	//   ....[9]....
        /*00c4*/ 	.word	0x00002e80


	//   ....[10]....
        /*00c8*/ 	.word	0x00003090


	//   ....[11]....
        /*00cc*/ 	.word	0x000030c0


	//   ....[12]....
        /*00d0*/ 	.word	0x00003a90


	//   ....[13]....
        /*00d4*/ 	.word	0x00003cc0


	//----- nvinfo : EIATTR_VRC_CTA_INIT_COUNT
	.align		4
.L_43:
        /*00d8*/ 	.byte	0x02, 0x4a
        /*00da*/ 	.byte	0x80
	.zero		1


	//----- nvinfo : EIATTR_SYSCALL_OFFSETS
	.align		4
        /*00dc*/ 	.byte	0x04, 0x46
        /*00de*/ 	.short	(.L_45 - .L_44)


	//   ....[0]....
.L_44:
        /*00e0*/ 	.word	0x00005520


	//   ....[1]....
        /*00e4*/ 	.word	0x00005660


	//   ....[2]....
        /*00e8*/ 	.word	0x00005e90


	//   ....[3]....
        /*00ec*/ 	.word	0x00006c30


	//----- nvinfo : EIATTR_MBARRIER_INSTR_OFFSETS
	.align		4
.L_45:
        /*00f0*/ 	.byte	0x04, 0x39
        /*00f2*/ 	.short	(.L_47 - .L_46)


	//   ....[0]....
.L_46:
        /*00f4*/ 	.word	0x00000610
        /*00f8*/ 	.word	0x000000ff
        /*00fc*/ 	.word	0x00000000
        /*0100*/ 	.short	0x0100
        /*0102*/ 	.byte	0x04
	.zero		1


	//   ....[1]....
        /*0104*/ 	.word	0x00000620
        /*0108*/ 	.word	0x000000ff
        /*010c*/ 	.word	0x00000020
        /*0110*/ 	.short	0x0100
        /*0112*/ 	.byte	0x04
	.zero		1


	//   ....[2]....
        /*0114*/ 	.word	0x00000630
        /*0118*/ 	.word	0x000000ff
        /*011c*/ 	.word	0x00000008
        /*0120*/ 	.short	0x0100
        /*0122*/ 	.byte	0x04
	.zero		1


	//   ....[3]....
        /*0124*/ 	.word	0x00000640
        /*0128*/ 	.word	0x000000ff
        /*012c*/ 	.word	0x00000028
        /*0130*/ 	.short	0x0100
        /*0132*/ 	.byte	0x04
	.zero		1


	//   ....[4]....
        /*0134*/ 	.word	0x00000650
        /*0138*/ 	.word	0x000000ff
        /*013c*/ 	.word	0x00000010
        /*0140*/ 	.short	0x0100
        /*0142*/ 	.byte	0x04
	.zero		1


	//   ....[5]....
        /*0144*/ 	.word	0x00000660
        /*0148*/ 	.word	0x000000ff
        /*014c*/ 	.word	0x00000030
        /*0150*/ 	.short	0x0100
        /*0152*/ 	.byte	0x04
	.zero		1


	//   ....[6]....
        /*0154*/ 	.word	0x00000670
        /*0158*/ 	.word	0x000000ff
        /*015c*/ 	.word	0x00000018
        /*0160*/ 	.short	0x0100
        /*0162*/ 	.byte	0x04
	.zero		1


	//   ....[7]....
        /*0164*/ 	.word	0x00000680
        /*0168*/ 	.word	0x000000ff
        /*016c*/ 	.word	0x00000038
        /*0170*/ 	.short	0x0100
        /*0172*/ 	.byte	0x04
	.zero		1


	//   ....[8]....
        /*0174*/ 	.word	0x000007b0
        /*0178*/ 	.word	0x000000ff
        /*017c*/ 	.word	0x00000040
        /*0180*/ 	.short	0x0100
        /*0182*/ 	.byte	0x04
	.zero		1


	//   ....[9]....
        /*0184*/ 	.word	0x000007c0
        /*0188*/ 	.word	0x000000ff
        /*018c*/ 	.word	0x00000050
        /*0190*/ 	.short	0x0100
        /*0192*/ 	.byte	0x04
	.zero		1


	//   ....[10]....
        /*0194*/ 	.word	0x000007d0
        /*0198*/ 	.word	0x000000ff
        /*019c*/ 	.word	0x00000048
        /*01a0*/ 	.short	0x0100
        /*01a2*/ 	.byte	0x04
	.zero		1


	//   ....[11]....
        /*01a4*/ 	.word	0x000007e0
        /*01a8*/ 	.word	0x000000ff
        /*01ac*/ 	.word	0x00000058
        /*01b0*/ 	.short	0x0100
        /*01b2*/ 	.byte	0x04
	.zero		1


	//   ....[12]....
        /*01b4*/ 	.word	0x000008d0
        /*01b8*/ 	.word	0x000000ff
        /*01bc*/ 	.word	0x00000060
        /*01c0*/ 	.short	0x0100
        /*01c2*/ 	.byte	0x06
	.zero		1


	//   ....[13]....
        /*01c4*/ 	.word	0x000008e0
        /*01c8*/ 	.word	0x000000ff
        /*01cc*/ 	.word	0x00000068
        /*01d0*/ 	.short	0x0100
        /*01d2*/ 	.byte	0x06
	.zero		1


	//   ....[14]....
        /*01d4*/ 	.word	0x00000a20
        /*01d8*/ 	.word	0x000000ff
        /*01dc*/ 	.word	0x00000070
        /*01e0*/ 	.short	0x0100
        /*01e2*/ 	.byte	0x06
	.zero		1


	//   ....[15]....
        /*01e4*/ 	.word	0x00000a30
        /*01e8*/ 	.word	0x000000ff
        /*01ec*/ 	.word	0x00000080
        /*01f0*/ 	.short	0x0100
        /*01f2*/ 	.byte	0x06
	.zero		1


	//   ....[16]....
        /*01f4*/ 	.word	0x00000a40
        /*01f8*/ 	.word	0x000000ff
        /*01fc*/ 	.word	0x00000078
        /*0200*/ 	.short	0x0100
        /*0202*/ 	.byte	0x06
	.zero		1


	//   ....[17]....
        /*0204*/ 	.word	0x00000a50
        /*0208*/ 	.word	0x000000ff
        /*020c*/ 	.word	0x00000088
        /*0210*/ 	.short	0x0100
        /*0212*/ 	.byte	0x06
	.zero		1


	//   ....[18]....
        /*0214*/ 	.word	0x00000b80
        /*0218*/ 	.word	0x000000ff
        /*021c*/ 	.word	0x00000090
        /*0220*/ 	.short	0x0100
        /*0222*/ 	.byte	0x04
	.zero		1


	//   ....[19]....
        /*0224*/ 	.word	0x00000b90
        /*0228*/ 	.word	0x000000ff
        /*022c*/ 	.word	0x000000b0
        /*0230*/ 	.short	0x0100
        /*0232*/ 	.byte	0x04
	.zero		1


	//   ....[20]....
        /*0234*/ 	.word	0x00000ba0
        /*0238*/ 	.word	0x000000ff
        /*023c*/ 	.word	0x00000098
        /*0240*/ 	.short	0x0100
        /*0242*/ 	.byte	0x04
	.zero		1


	//   ....[21]....
        /*0244*/ 	.word	0x00000bb0
        /*0248*/ 	.word	0x000000ff
        /*024c*/ 	.word	0x000000b8
        /*0250*/ 	.short	0x0100
        /*0252*/ 	.byte	0x04
	.zero		1


	//   ....[22]....
        /*0254*/ 	.word	0x00000bc0
        /*0258*/ 	.word	0x000000ff
        /*025c*/ 	.word	0x000000a0
        /*0260*/ 	.short	0x0100
        /*0262*/ 	.byte	0x04
	.zero		1


	//   ....[23]....
        /*0264*/ 	.word	0x00000bd0
        /*0268*/ 	.word	0x000000ff
        /*026c*/ 	.word	0x000000c0
        /*0270*/ 	.short	0x0100
        /*0272*/ 	.byte	0x04
	.zero		1


	//   ....[24]....
        /*0274*/ 	.word	0x00000be0
        /*0278*/ 	.word	0x000000ff
        /*027c*/ 	.word	0x000000a8
        /*0280*/ 	.short	0x0100
        /*0282*/ 	.byte	0x04
	.zero		1


	//   ....[25]....
        /*0284*/ 	.word	0x00000bf0
        /*0288*/ 	.word	0x000000ff
        /*028c*/ 	.word	0x000000c8
        /*0290*/ 	.short	0x0100
        /*0292*/ 	.byte	0x04
	.zero		1


	//   ....[26]....
        /*0294*/ 	.word	0x00000ce0
        /*0298*/ 	.word	0x000000ff
        /*029c*/ 	.word	0x000000d0
        /*02a0*/ 	.short	0x0100
        /*02a2*/ 	.byte	0x04
	.zero		1


	//   ....[27]....
        /*02a4*/ 	.word	0x00000cf0
        /*02a8*/ 	.word	0x000000ff
        /*02ac*/ 	.word	0x000000e0
        /*02b0*/ 	.short	0x0100
        /*02b2*/ 	.byte	0x04
	.zero		1


	//   ....[28]....
        /*02b4*/ 	.word	0x00000d00
        /*02b8*/ 	.word	0x000000ff
        /*02bc*/ 	.word	0x000000d8
        /*02c0*/ 	.short	0x0100
        /*02c2*/ 	.byte	0x04
	.zero		1


	//   ....[29]....
        /*02c4*/ 	.word	0x00000d10
        /*02c8*/ 	.word	0x000000ff
        /*02cc*/ 	.word	0x000000e8
        /*02d0*/ 	.short	0x0100
        /*02d2*/ 	.byte	0x04
	.zero		1


	//   ....[30]....
        /*02d4*/ 	.word	0x00001850
        /*02d8*/ 	.word	0x00000000
        /*02dc*/ 	.word	0x000000e0
        /*02e0*/ 	.short	0x010a
        /*02e2*/ 	.byte	0xff
	.zero		1


	//   ....[31]....
        /*02e4*/ 	.word	0x00001880
        /*02e8*/ 	.word	0x00000000
        /*02ec*/ 	.word	0x000000d0
        /*02f0*/ 	.short	0x0101
        /*02f2*/ 	.byte	0xff
	.zero		1


	//   ....[32]....
        /*02f4*/ 	.word	0x00001950
        /*02f8*/ 	.word	0x000000ff
        /*02fc*/ 	.word	0x00000020
        /*0300*/ 	.short	0x010a
        /*0302*/ 	.byte	0x04
	.zero		1


	//   ....[33]....
        /*0304*/ 	.word	0x000019d0
        /*0308*/ 	.word	0x000000ff
        /*030c*/ 	.word	0x00000020
        /*0310*/ 	.short	0x010a
        /*0312*/ 	.byte	0x21
	.zero		1


	//   ....[34]....
        /*0314*/ 	.word	0x00001b60
        /*0318*/ 	.word	0x000000ff
        /*031c*/ 	.word	0x00000020
        /*0320*/ 	.short	0x010a
        /*0322*/ 	.byte	0x08
	.zero		1


	//   ....[35]....
        /*0324*/ 	.word	0x00001c80
        /*0328*/ 	.word	0x000000ff
        /*032c*/ 	.word	0x00000068
        /*0330*/ 	.short	0x0101
        /*0332*/ 	.byte	0x06
	.zero		1


	//   ....[36]....
        /*0334*/ 	.word	0x00001ca0
        /*0338*/ 	.word	0x000000ff
        /*033c*/ 	.word	0x00000020
        /*0340*/ 	.short	0x010a
        /*0342*/ 	.byte	0x04
	.zero		1


	//   ....[37]....
        /*0344*/ 	.word	0x00001d20
        /*0348*/ 	.word	0x000000ff
        /*034c*/ 	.word	0x00000020
        /*0350*/ 	.short	0x010a
        /*0352*/ 	.byte	0x11
	.zero		1


	//   ....[38]....
        /*0354*/ 	.word	0x00001eb0
        /*0358*/ 	.word	0x000000ff
        /*035c*/ 	.word	0x00000020
        /*0360*/ 	.short	0x010a
        /*0362*/ 	.byte	0x07
	.zero		1


	//   ....[39]....
        /*0364*/ 	.word	0x00002000
        /*0368*/ 	.word	0x00000003
        /*036c*/ 	.word	0x00000070
        /*0370*/ 	.short	0x010a
        /*0372*/ 	.byte	0xff
	.zero		1


	//   ....[40]....
        /*0374*/ 	.word	0x00002150
        /*0378*/ 	.word	0x00000000
        /*037c*/ 	.word	0x00000000
        /*0380*/ 	.short	0x0101
        /*0382*/ 	.byte	0xff
	.zero		1


	//   ....[41]....
        /*0384*/ 	.word	0x00002700
        /*0388*/ 	.word	0x000000ff
        /*038c*/ 	.word	0x00000000
        /*0390*/ 	.short	0x010a
        /*0392*/ 	.byte	0x04
	.zero		1


	//   ....[42]....
        /*0394*/ 	.word	0x00002790
        /*0398*/ 	.word	0x000000ff
        /*039c*/ 	.word	0x00000000
        /*03a0*/ 	.short	0x010a
        /*03a2*/ 	.byte	0x05
	.zero		1


	//   ....[43]....
        /*03a4*/ 	.word	0x00002820
        /*03a8*/ 	.word	0x000000ff
        /*03ac*/ 	.word	0x00000000
        /*03b0*/ 	.short	0x010a
        /*03b2*/ 	.byte	0x05
	.zero		1


	//   ....[44]....
        /*03b4*/ 	.word	0x000028c0
        /*03b8*/ 	.word	0x00000000
        /*03bc*/ 	.word	0x00000000
        /*03c0*/ 	.short	0x010a
        /*03c2*/ 	.byte	0xff
	.zero		1


	//   ....[45]....
        /*03c4*/ 	.word	0x000029e0
        /*03c8*/ 	.word	0x00000002
        /*03cc*/ 	.word	0x000000d0
        /*03d0*/ 	.short	0x010a
        /*03d2*/ 	.byte	0xff
	.zero		1


	//   ....[46]....
        /*03d4*/ 	.word	0x00002a50
        /*03d8*/ 	.word	0x00000002
        /*03dc*/ 	.word	0x00000000
        /*03e0*/ 	.short	0x0101
        /*03e2*/ 	.byte	0xff
	.zero		1


	//   ....[47]....
        /*03e4*/ 	.word	0x00002a70
        /*03e8*/ 	.word	0x000000ff
        /*03ec*/ 	.word	0x00000080
        /*03f0*/ 	.short	0x010a
        /*03f2*/ 	.byte	0x04
	.zero		1


	//   ....[48]....
        /*03f4*/ 	.word	0x00002b90
        /*03f8*/ 	.word	0x00000002
        /*03fc*/ 	.word	0x00000070
        /*0400*/ 	.short	0x010a
        /*0402*/ 	.byte	0xff
	.zero		1


	//   ....[49]....
        /*0404*/ 	.word	0x00002c90
        /*0408*/ 	.word	0x00000002
        /*040c*/ 	.word	0x00000000
        /*0410*/ 	.short	0x0101
        /*0412*/ 	.byte	0xff
	.zero		1


	//   ....[50]....
        /*0414*/ 	.word	0x00002d20
        /*0418*/ 	.word	0x000000ff
        /*041c*/ 	.word	0x00000080
        /*0420*/ 	.short	0x0106
        /*0422*/ 	.byte	0x04
	.zero		1


	//   ....[51]....
        /*0424*/ 	.word	0x00002d40
        /*0428*/ 	.word	0x000000ff
        /*042c*/ 	.word	0x00000080
        /*0430*/ 	.short	0x010a
        /*0432*/ 	.byte	0x04
	.zero		1


	//   ....[52]....
        /*0434*/ 	.word	0x00002dd0
        /*0438*/ 	.word	0x000000ff
        /*043c*/ 	.word	0x00000080
        /*0440*/ 	.short	0x0106
        /*0442*/ 	.byte	0x07
	.zero		1


	//   ....[53]....
        /*0444*/ 	.word	0x00002e10
        /*0448*/ 	.word	0x00000000
        /*044c*/ 	.word	0x00000080
        /*0450*/ 	.short	0x010a
        /*0452*/ 	.byte	0xff
	.zero		1


	//   ....[54]....
        /*0454*/ 	.word	0x00003320
        /*0458*/ 	.word	0x00000000
        /*045c*/ 	.word	0x00000070
        /*0460*/ 	.short	0x010a
        /*0462*/ 	.byte	0xff
	.zero		1


	//   ....[55]....
        /*0464*/ 	.word	0x00003420
        /*0468*/ 	.word	0x00000003
        /*046c*/ 	.word	0x00000000
        /*0470*/ 	.short	0x0101
        /*0472*/ 	.byte	0xff
	.zero		1


	//   ....[56]....
        /*0474*/ 	.word	0x00003430
        /*0478*/ 	.word	0x000000ff
        /*047c*/ 	.word	0x00000000
        /*0480*/ 	.short	0x010a
        /*0482*/ 	.byte	0x04
	.zero		1


	//   ....[57]....
        /*0484*/ 	.word	0x000034b0
        /*0488*/ 	.word	0x000000ff
        /*048c*/ 	.word	0x000000b0
        /*0490*/ 	.short	0x010a
        /*0492*/ 	.byte	0x17
	.zero		1


	//   ....[58]....
        /*0494*/ 	.word	0x00003590
        /*0498*/ 	.word	0x000000ff
        /*049c*/ 	.word	0x00000000
        /*04a0*/ 	.short	0x010a
        /*04a2*/ 	.byte	0x05
	.zero		1


	//   ....[59]....
        /*04a4*/ 	.word	0x000036d0
        /*04a8*/ 	.word	0x000000ff
        /*04ac*/ 	.word	0x00000000
        /*04b0*/ 	.short	0x010a
        /*04b2*/ 	.byte	0x04
	.zero		1


	//   ....[60]....
        /*04b4*/ 	.word	0x000038c0
        /*04b8*/ 	.word	0x000000ff
        /*04bc*/ 	.word	0x00000000
        /*04c0*/ 	.short	0x010a
        /*04c2*/ 	.byte	0x04
	.zero		1


	//   ....[61]....
        /*04c4*/ 	.word	0x00003950
        /*04c8*/ 	.word	0x000000ff
        /*04cc*/ 	.word	0x00000000
        /*04d0*/ 	.short	0x010a
        /*04d2*/ 	.byte	0x05
	.zero		1


	//   ....[62]....
        /*04d4*/ 	.word	0x000039e0
        /*04d8*/ 	.word	0x000000ff
        /*04dc*/ 	.word	0x00000000
        /*04e0*/ 	.short	0x010a
        /*04e2*/ 	.byte	0x05
	.zero		1


	//   ....[63]....
        /*04e4*/ 	.word	0x00003a70
        /*04e8*/ 	.word	0x000000ff
        /*04ec*/ 	.word	0x00000000
        /*04f0*/ 	.short	0x010a
        /*04f2*/ 	.byte	0x04
	.zero		1


	//   ....[64]....
        /*04f4*/ 	.word	0x00003f20
        /*04f8*/ 	.word	0x0000000c
        /*04fc*/ 	.word	0x00000070
        /*0500*/ 	.short	0x010a
        /*0502*/ 	.byte	0xff
	.zero		1


	//   ....[65]....
        /*0504*/ 	.word	0x00004090
        /*0508*/ 	.word	0x00000000
        /*050c*/ 	.word	0x00000000
        /*0510*/ 	.short	0x0101
        /*0512*/ 	.byte	0xff
	.zero		1


	//   ....[66]....
        /*0514*/ 	.word	0x00004520
        /*0518*/ 	.word	0x000000ff
        /*051c*/ 	.word	0x00000068
        /*0520*/ 	.short	0x010a
        /*0522*/ 	.byte	0x15
	.zero		1


	//   ....[67]....
        /*0524*/ 	.word	0x000046a0
        /*0528*/ 	.word	0x000000ff
        /*052c*/ 	.word	0x00000050
        /*0530*/ 	.short	0x010a
        /*0532*/ 	.byte	0x15
	.zero		1


	//   ....[68]....
        /*0534*/ 	.word	0x00004820
        /*0538*/ 	.word	0x000000ff
        /*053c*/ 	.word	0x00000040
        /*0540*/ 	.short	0x010b
        /*0542*/ 	.byte	0x15
	.zero		1


	//   ....[69]....
        /*0544*/ 	.word	0x00004830
        /*0548*/ 	.word	0x000000ff
        /*054c*/ 	.word	0x00000000
        /*0550*/ 	.short	0x0101
        /*0552*/ 	.byte	0x06
	.zero		1


	//   ....[70]....
        /*0554*/ 	.word	0x00004840
        /*0558*/ 	.word	0x000000ff
        /*055c*/ 	.word	0x00000058
        /*0560*/ 	.short	0x010a
        /*0562*/ 	.byte	0x15
	.zero		1


	//   ....[71]....
        /*0564*/ 	.word	0x00004a30
        /*0568*/ 	.word	0x000000ff
        /*056c*/ 	.word	0x00000048
        /*0570*/ 	.short	0x010b
        /*0572*/ 	.byte	0x15
	.zero		1


	//   ....[72]....
        /*0574*/ 	.word	0x00004a40
        /*0578*/ 	.word	0x000000ff
        /*057c*/ 	.word	0x00000000
        /*0580*/ 	.short	0x0101
        /*0582*/ 	.byte	0x21
	.zero		1


	//   ....[73]....
        /*0584*/ 	.word	0x00004a70
        /*0588*/ 	.word	0x000000ff
        /*058c*/ 	.word	0x00000050
        /*0590*/ 	.short	0x010a
        /*0592*/ 	.byte	0x15
	.zero		1


	//   ....[74]....
        /*0594*/ 	.word	0x00004ab0
        /*0598*/ 	.word	0x00000000
        /*059c*/ 	.word	0x00000058
        /*05a0*/ 	.short	0x010a
        /*05a2*/ 	.byte	0xff
	.zero		1


	//   ....[75]....
        /*05a4*/ 	.word	0x00004dc0
        /*05a8*/ 	.word	0x00000003
        /*05ac*/ 	.word	0x00000070
        /*05b0*/ 	.short	0x010a
        /*05b2*/ 	.byte	0xff
	.zero		1


	//   ....[76]....
        /*05b4*/ 	.word	0x00004f40
        /*05b8*/ 	.word	0x00000000
        /*05bc*/ 	.word	0x00000000
        /*05c0*/ 	.short	0x0101
        /*05c2*/ 	.byte	0xff
	.zero		1


	//   ....[77]....
        /*05c4*/ 	.word	0x00005a50
        /*05c8*/ 	.word	0x00000003
        /*05cc*/ 	.word	0x00000040
        /*05d0*/ 	.short	0x010a
        /*05d2*/ 	.byte	0xff
	.zero		1


	//   ....[78]....
        /*05d4*/ 	.word	0x00005a90
        /*05d8*/ 	.word	0x0000002b
        /*05dc*/ 	.word	0x00000090
        /*05e0*/ 	.short	0x010a
        /*05e2*/ 	.byte	0xff
	.zero		1


	//   ....[79]....
        /*05e4*/ 	.word	0x00005bd0
        /*05e8*/ 	.word	0x00000003
        /*05ec*/ 	.word	0x00000040
        /*05f0*/ 	.short	0x010a
        /*05f2*/ 	.byte	0xff
	.zero		1


	//   ....[80]....
        /*05f4*/ 	.word	0x00005cf0
        /*05f8*/ 	.word	0x00000000
        /*05fc*/ 	.word	0x00000000
        /*0600*/ 	.short	0x0101
        /*0602*/ 	.byte	0xff
	.zero		1


	//   ....[81]....
        /*0604*/ 	.word	0x00005d70
        /*0608*/ 	.word	0x0000002b
        /*060c*/ 	.word	0x00000090
        /*0610*/ 	.short	0x010a
        /*0612*/ 	.byte	0xff
	.zero		1


	//   ....[82]....
        /*0614*/ 	.word	0x000068e0
        /*0618*/ 	.word	0x00000003
        /*061c*/ 	.word	0x00000040
        /*0620*/ 	.short	0x010a
        /*0622*/ 	.byte	0xff
	.zero		1


	//   ....[83]....
        /*0624*/ 	.word	0x00006990
        /*0628*/ 	.word	0x00000003
        /*062c*/ 	.word	0x00000040
        /*0630*/ 	.short	0x010a
        /*0632*/ 	.byte	0xff
	.zero		1


	//   ....[84]....
        /*0634*/ 	.word	0x00006ab0
        /*0638*/ 	.word	0x00000000
        /*063c*/ 	.word	0x00000000
        /*0640*/ 	.short	0x0101
        /*0642*/ 	.byte	0xff
	.zero		1


	//   ....[85]....
        /*0644*/ 	.word	0x00006ec0
        /*0648*/ 	.word	0x000000ff
        /*064c*/ 	.word	0x00000000
        /*0650*/ 	.short	0x0101
        /*0652*/ 	.byte	0x04
	.zero		1


	//   ....[86]....
        /*0654*/ 	.word	0x000077c0
        /*0658*/ 	.word	0x00000000
        /*065c*/ 	.word	0x000000e0
        /*0660*/ 	.short	0x010a
        /*0662*/ 	.byte	0xff
	.zero		1


	//   ....[87]....
        /*0664*/ 	.word	0x00007820
        /*0668*/ 	.word	0x00000000
        /*066c*/ 	.word	0x00000020
        /*0670*/ 	.short	0x010a
        /*0672*/ 	.byte	0xff
	.zero		1


	//   ....[88]....
        /*0674*/ 	.word	0x00007880
        /*0678*/ 	.word	0x00000000
        /*067c*/ 	.word	0x00000020
        /*0680*/ 	.short	0x010a
        /*0682*/ 	.byte	0xff
	.zero		1


	//   ....[89]....
        /*0684*/ 	.word	0x000078d0
        /*0688*/ 	.word	0x00000003
        /*068c*/ 	.word	0x00000070
        /*0690*/ 	.short	0x010a
        /*0692*/ 	.byte	0xff
	.zero		1


	//   ....[90]....
        /*0694*/ 	.word	0x00007930
        /*0698*/ 	.word	0x00000000
        /*069c*/ 	.word	0x00000000
        /*06a0*/ 	.short	0x010a
        /*06a2*/ 	.byte	0xff
	.zero		1


	//   ....[91]....
        /*06a4*/ 	.word	0x00007990
        /*06a8*/ 	.word	0x00000000
        /*06ac*/ 	.word	0x00000000
        /*06b0*/ 	.short	0x010a
        /*06b2*/ 	.byte	0xff
	.zero		1


	//   ....[92]....
        /*06b4*/ 	.word	0x000079f0
        /*06b8*/ 	.word	0x00000000
        /*06bc*/ 	.word	0x00000000
        /*06c0*/ 	.short	0x010a
        /*06c2*/ 	.byte	0xff
	.zero		1


	//   ....[93]....
        /*06c4*/ 	.word	0x00007a40
        /*06c8*/ 	.word	0x00000002
        /*06cc*/ 	.word	0x000000d0
        /*06d0*/ 	.short	0x010a
        /*06d2*/ 	.byte	0xff
	.zero		1


	//   ....[94]....
        /*06d4*/ 	.word	0x00007aa0
        /*06d8*/ 	.word	0x00000002
        /*06dc*/ 	.word	0x00000080
        /*06e0*/ 	.short	0x010a
        /*06e2*/ 	.byte	0xff
	.zero		1


	//   ....[95]....
        /*06e4*/ 	.word	0x00007af0
        /*06e8*/ 	.word	0x00000002
        /*06ec*/ 	.word	0x00000070
        /*06f0*/ 	.short	0x010a
        /*06f2*/ 	.byte	0xff
	.zero		1


	//   ....[96]....
        /*06f4*/ 	.word	0x00007b50
        /*06f8*/ 	.word	0x00000000
        /*06fc*/ 	.word	0x00000080
        /*0700*/ 	.short	0x010a
        /*0702*/ 	.byte	0xff
	.zero		1


	//   ....[97]....
        /*0704*/ 	.word	0x00007ba0
        /*0708*/ 	.word	0x00000000
        /*070c*/ 	.word	0x00000070
        /*0710*/ 	.short	0x010a
        /*0712*/ 	.byte	0xff
	.zero		1


	//   ....[98]....
        /*0714*/ 	.word	0x00007c00
        /*0718*/ 	.word	0x00000002
        /*071c*/ 	.word	0x000000b0
        /*0720*/ 	.short	0x010a
        /*0722*/ 	.byte	0xff
	.zero		1


	//   ....[99]....
        /*0724*/ 	.word	0x00007c60
        /*0728*/ 	.word	0x00000000
        /*072c*/ 	.word	0x00000000
        /*0730*/ 	.short	0x010a
        /*0732*/ 	.byte	0xff
	.zero		1


	//   ....[100]....
        /*0734*/ 	.word	0x00007cc0
        /*0738*/ 	.word	0x00000000
        /*073c*/ 	.word	0x00000000
        /*0740*/ 	.short	0x010a
        /*0742*/ 	.byte	0xff
	.zero		1


	//   ....[101]....
        /*0744*/ 	.word	0x00007d20
        /*0748*/ 	.word	0x00000000
        /*074c*/ 	.word	0x00000000
        /*0750*/ 	.short	0x010a
        /*0752*/ 	.byte	0xff
	.zero		1


	//   ....[102]....
        /*0754*/ 	.word	0x00007d80
        /*0758*/ 	.word	0x00000000
        /*075c*/ 	.word	0x00000000
        /*0760*/ 	.short	0x010a
        /*0762*/ 	.byte	0xff
	.zero		1


	//   ....[103]....
        /*0764*/ 	.word	0x00007de0
        /*0768*/ 	.word	0x00000000
        /*076c*/ 	.word	0x00000000
        /*0770*/ 	.short	0x010a
        /*0772*/ 	.byte	0xff
	.zero		1


	//   ....[104]....
        /*0774*/ 	.word	0x00007e30
        /*0778*/ 	.word	0x0000000c
        /*077c*/ 	.word	0x00000070
        /*0780*/ 	.short	0x010a
        /*0782*/ 	.byte	0xff
	.zero		1


	//   ....[105]....
        /*0784*/ 	.word	0x00007e90
        /*0788*/ 	.word	0x00000000
        /*078c*/ 	.word	0x00000068
        /*0790*/ 	.short	0x010a
        /*0792*/ 	.byte	0xff
	.zero		1


	//   ....[106]....
        /*0794*/ 	.word	0x00007ef0
        /*0798*/ 	.word	0x00000000
        /*079c*/ 	.word	0x00000050
        /*07a0*/ 	.short	0x010a
        /*07a2*/ 	.byte	0xff
	.zero		1


	//   ....[107]....
        /*07a4*/ 	.word	0x00007f50
        /*07a8*/ 	.word	0x00000000
        /*07ac*/ 	.word	0x00000058
        /*07b0*/ 	.short	0x010a
        /*07b2*/ 	.byte	0xff
	.zero		1


	//   ....[108]....
        /*07b4*/ 	.word	0x00007fb0
        /*07b8*/ 	.word	0x00000000
        /*07bc*/ 	.word	0x00000050
        /*07c0*/ 	.short	0x010a
        /*07c2*/ 	.byte	0xff
	.zero		1


	//   ....[109]....
        /*07c4*/ 	.word	0x00008000
        /*07c8*/ 	.word	0x00000003
        /*07cc*/ 	.word	0x00000070
        /*07d0*/ 	.short	0x010a
        /*07d2*/ 	.byte	0xff
	.zero		1


	//   ....[110]....
        /*07d4*/ 	.word	0x00008050
        /*07d8*/ 	.word	0x00000003
        /*07dc*/ 	.word	0x00000040
        /*07e0*/ 	.short	0x010a
        /*07e2*/ 	.byte	0xff
	.zero		1


	//   ....[111]....
        /*07e4*/ 	.word	0x000080a0
        /*07e8*/ 	.word	0x0000002b
        /*07ec*/ 	.word	0x00000090
        /*07f0*/ 	.short	0x010a
        /*07f2*/ 	.byte	0xff
	.zero		1


	//   ....[112]....
        /*07f4*/ 	.word	0x000080f0
        /*07f8*/ 	.word	0x00000003
        /*07fc*/ 	.word	0x00000040
        /*0800*/ 	.short	0x010a
        /*0802*/ 	.byte	0xff
	.zero		1


	//----- nvinfo : EIATTR_NUM_MBARRIERS
	.align		4
.L_47:
        /*0804*/ 	.byte	0x03, 0x38
        /*0806*/ 	.short	0x001e


	//----- nvinfo : EIATTR_EXIT_INSTR_OFFSETS
	.align		4
        /*0808*/ 	.byte	0x04, 0x1c
        /*080a*/ 	.short	(.L_49 - .L_48)


	//   ....[0]....
.L_48:
        /*080c*/ 	.word	0x000028f0


	//   ....[1]....
        /*0810*/ 	.word	0x00002de0


	//   ....[2]....
        /*0814*/ 	.word	0x00002e40


	//   ....[3]....
        /*0818*/ 	.word	0x00003cd0


	//   ....[4]....
        /*081c*/ 	.word	0x00004ae0


	//   ....[5]....
        /*0820*/ 	.word	0x00004b20


	//   ....[6]....
        /*0824*/ 	.word	0x000077b0


	//----- nvinfo : EIATTR_MAX_THREADS
	.align		4
.L_49:
        /*0828*/ 	.byte	0x04, 0x05
        /*082a*/ 	.short	(.L_51 - .L_50)
.L_50:
        /*082c*/ 	.word	0x00000100
        /*0830*/ 	.word	0x00000001
        /*0834*/ 	.word	0x00000001


	//----- nvinfo : EIATTR_CRS_STACK_SIZE
	.align		4
.L_51:
        /*0838*/ 	.byte	0x04, 0x1e
        /*083a*/ 	.short	(.L_53 - .L_52)
.L_52:
        /*083c*/ 	.word	0x00000000


	//----- nvinfo : EIATTR_CBANK_PARAM_SIZE
	.align		4
.L_53:
        /*0840*/ 	.byte	0x03, 0x19
        /*0842*/ 	.short	0x0800


	//----- nvinfo : EIATTR_PARAM_CBANK
	.align		4
        /*0844*/ 	.byte	0x04, 0x0a
        /*0846*/ 	.short	(.L_55 - .L_54)
	.align		4
.L_54:
        /*0848*/ 	.word	index@(.nv.constant0._ZN7cutlass13device_kernelINS_4gemm6kernel13GemmUniversalIN4cute5tupleIJiiiiEEENS1_10collective13CollectiveMmaINS1_35MainloopSm100TmaUmmaWarpSpecializedILi4ELi2ELi4ENS5_IJNS4_1CILi1EEENSA_ILi2EEESB_EEEEENS5_IJNSA_ILi64EEENSA_ILi128EEESF_EEEaNS5_IJlSB_lEEEaSI_NS4_8TiledMMAINS4_8MMA_AtomIJNS4_15SM100_MMA_S8_SSIaaiLi64ELi128ELNS4_4UMMA5MajorE0ELSN_0ELNSM_8SaturateE0EEEEEENS4_6LayoutINS5_IJSB_SB_SB_EEENS5_IJNSA_ILi0EEEST_ST_EEEEENS5_IJNS4_10UnderscoreESW_SW_EEEEENS4_23SM90_TMA_LOAD_MULTICASTENS4_14ComposedLayoutINS4_7SwizzleILi2ELi4ELi3EEENS4_18smem_ptr_flag_bitsILi8EEENSR_INS5_IJNSA_ILi8EEESF_EEENS5_IJSF_SB_EEEEEEEvNS4_8identityENS4_13SM90_TMA_LOADES19_vS1A_EENS_8epilogue10collective18CollectiveEpilogueINS1D_23Sm100TmaWarpSpecializedILi2ELi2ELi32ELb0ELb0EEEJSH_NS5_IJNSR_ISF_SB_EES1I_EEEaSI_aSI_NS1D_6fusion15FusionCallbacksIS1H_NS1K_17LinearCombinationIaiaiLNS_15FloatRoundStyleE2EEESH_S1J_JEEENS4_5SM1004TMEM4LOAD26SM100_TMEM_LOAD_16dp32b32xES1B_S19_NS4_39AutoVectorizingCopyWithAssumedAlignmentILi128EEENS4_14SM90_TMA_STOREES19_S1V_S1V_EEEvvEEEEvNT_6ParamsE)
        /*084c*/ 	.short	0x0380
        /*084e*/ 	.short	0x0800


	//----- nvinfo : EIATTR_SW_WAR
	.align		4
.L_55:
        /*0850*/ 	.byte	0x04, 0x36
        /*0852*/ 	.short	(.L_57 - .L_56)
.L_56:
        /*0854*/ 	.word	0x00000008
.L_57:


//--------------------- .nv.callgraph             --------------------------
	.section	.nv.callgraph,"",@"SHT_CUDA_CALLGRAPH"
	.align	4
	.sectionentsize	8
	.align		4
        /*0000*/ 	.word	0x00000000
	.align		4
        /*0004*/ 	.word	0xffffffff
	.align		4
        /*0008*/ 	.word	index@(_ZN7cutlass13device_kernelINS_4gemm6kernel13GemmUniversalIN4cute5tupleIJiiiiEEENS1_10collective13CollectiveMmaINS1_35MainloopSm100TmaUmmaWarpSpecializedILi4ELi2ELi4ENS5_IJNS4_1CILi1EEENSA_ILi2EEESB_EEEEENS5_IJNSA_ILi64EEENSA_ILi128EEESF_EEEaNS5_IJlSB_lEEEaSI_NS4_8TiledMMAINS4_8MMA_AtomIJNS4_15SM100_MMA_S8_SSIaaiLi64ELi128ELNS4_4UMMA5MajorE0ELSN_0ELNSM_8SaturateE0EEEEEENS4_6LayoutINS5_IJSB_SB_SB_EEENS5_IJNSA_ILi0EEEST_ST_EEEEENS5_IJNS4_10UnderscoreESW_SW_EEEEENS4_23SM90_TMA_LOAD_MULTICASTENS4_14ComposedLayoutINS4_7SwizzleILi2ELi4ELi3EEENS4_18smem_ptr_flag_bitsILi8EEENSR_INS5_IJNSA_ILi8EEESF_EEENS5_IJSF_SB_EEEEEEEvNS4_8identityENS4_13SM90_TMA_LOADES19_vS1A_EENS_8epilogue10collective18CollectiveEpilogueINS1D_23Sm100TmaWarpSpecializedILi2ELi2ELi32ELb0ELb0EEEJSH_NS5_IJNSR_ISF_SB_EES1I_EEEaSI_aSI_NS1D_6fusion15FusionCallbacksIS1H_NS1K_17LinearCombinationIaiaiLNS_15FloatRoundStyleE2EEESH_S1J_JEEENS4_5SM1004TMEM4LOAD26SM100_TMEM_LOAD_16dp32b32xES1B_S19_NS4_39AutoVectorizingCopyWithAssumedAlignmentILi128EEENS4_14SM90_TMA_STOREES19_S1V_S1V_EEEvvEEEEvNT_6ParamsE)
	.align		4
        /*000c*/ 	.word	index@(__assertfail)
	.align		4
        /*0010*/ 	.word	0x00000000
	.align		4
        /*0014*/ 	.word	0xfffffffe
	.align		4
        /*0018*/ 	.word	0x00000000
	.align		4
        /*001c*/ 	.word	0xfffffffd
	.align		4
        /*0020*/ 	.word	0x00000000
	.align		4
        /*0024*/ 	.word	0xfffffffc


//--------------------- .nv.constant4             --------------------------
	.section	.nv.constant4,"a",@progbits
	.align	8
	.align		8
.nv.constant4:
        /*0000*/ 	.dword	__assertfail
	.align		8
        /*0008*/ 	.dword	__unnamed_1
	.align		8
        /*0010*/ 	.dword	__unnamed_2
	.align		8
        /*0018*/ 	.dword	_ZN39_INTERNAL_b323534d_4_k_cu_3a17b6e2_93684cuda3std3__45__cpo5beginE
	.align		8
        /*0020*/ 	.dword	_ZN39_INTERNAL_b323534d_4_k_cu_3a17b6e2_93684cuda3std3__45__cpo3endE
	.align		8
        /*0028*/ 	.dword	_ZN39_INTERNAL_b323534d_4_k_cu_3a17b6e2_93684cuda3std3__45__cpo6cbeginE
	.align		8
        /*0030*/ 	.dword	_ZN39_INTERNAL_b323534d_4_k_cu_3a17b6e2_93684cuda3std3__45__cpo4cendE
	.align		8
        /*0038*/ 	.dword	_ZN39_INTERNAL_b323534d_4_k_cu_3a17b6e2_93684cuda3std3__441_GLOBAL__N__b323534d_4_k_cu_3a17b6e2_93686ignoreE
	.align		8
        /*0040*/ 	.dword	_ZN39_INTERNAL_b323534d_4_k_cu_3a17b6e2_93684cuda3std3__419piecewise_constructE
	.align		8
        /*0048*/ 	.dword	_ZN39_INTERNAL_b323534d_4_k_cu_3a17b6e2_93684cuda3std3__48in_placeE
	.align		8
        /*0050*/ 	.dword	_ZN39_INTERNAL_b323534d_4_k_cu_3a17b6e2_93684cuda3std6ranges3__45__cpo4swapE
	.align		8
        /*0058*/ 	.dword	_ZN39_INTERNAL_b323534d_4_k_cu_3a17b6e2_93684cuda3std6ranges3__45__cpo9iter_moveE
	.align		8
        /*0060*/ 	.dword	_ZN39_INTERNAL_b323534d_4_k_cu_3a17b6e2_93684cute7productE
	.align		8
        /*0068*/ 	.dword	_ZN39_INTERNAL_b323534d_4_k_cu_3a17b6e2_93684cute1_E
	.align		8
        /*0070*/ 	.dword	$str$25
	.align		8
        /*0078*/ 	.dword	$str$26
	.align		8
        /*0080*/ 	.dword	$str$27
	.align		8
        /*0088*/ 	.dword	$str$28


//--------------------- .text._ZN7cutlass13device_kernelINS_4gemm6kernel13GemmUniversalIN4cute5tupleIJiiiiEEENS1_10collective13CollectiveMmaINS1_35MainloopSm100TmaUmmaWarpSpecializedILi4ELi2ELi4ENS5_IJNS4_1CILi1EEENSA_ILi2EEESB_EEEEENS5_IJNSA_ILi64EEENSA_ILi128EEESF_EEEaNS5_IJlSB_lEEEaSI_NS4_8TiledMMAINS4_8MMA_AtomIJNS4_15SM100_MMA_S8_SSIaaiLi64ELi128ELNS4_4UMMA5MajorE0ELSN_0ELNSM_8SaturateE0EEEEEENS4_6LayoutINS5_IJSB_SB_SB_EEENS5_IJNSA_ILi0EEEST_ST_EEEEENS5_IJNS4_10UnderscoreESW_SW_EEEEENS4_23SM90_TMA_LOAD_MULTICASTENS4_14ComposedLayoutINS4_7SwizzleILi2ELi4ELi3EEENS4_18smem_ptr_flag_bitsILi8EEENSR_INS5_IJNSA_ILi8EEESF_EEENS5_IJSF_SB_EEEEEEEvNS4_8identityENS4_13SM90_TMA_LOADES19_vS1A_EENS_8epilogue10collective18CollectiveEpilogueINS1D_23Sm100TmaWarpSpecializedILi2ELi2ELi32ELb0ELb0EEEJSH_NS5_IJNSR_ISF_SB_EES1I_EEEaSI_aSI_NS1D_6fusion15FusionCallbacksIS1H_NS1K_17LinearCombinationIaiaiLNS_15FloatRoundStyleE2EEESH_S1J_JEEENS4_5SM1004TMEM4LOAD26SM100_TMEM_LOAD_16dp32b32xES1B_S19_NS4_39AutoVectorizingCopyWithAssumedAlignmentILi128EEENS4_14SM90_TMA_STOREES19_S1V_S1V_EEEvvEEEEvNT_6ParamsE --------------------------
	.section	.text._ZN7cutlass13device_kernelINS_4gemm6kernel13GemmUniversalIN4cute5tupleIJiiiiEEENS1_10collective13CollectiveMmaINS1_35MainloopSm100TmaUmmaWarpSpecializedILi4ELi2ELi4ENS5_IJNS4_1CILi1EEENSA_ILi2EEESB_EEEEENS5_IJNSA_ILi64EEENSA_ILi128EEESF_EEEaNS5_IJlSB_lEEEaSI_NS4_8TiledMMAINS4_8MMA_AtomIJNS4_15SM100_MMA_S8_SSIaaiLi64ELi128ELNS4_4UMMA5MajorE0ELSN_0ELNSM_8SaturateE0EEEEEENS4_6LayoutINS5_IJSB_SB_SB_EEENS5_IJNSA_ILi0EEEST_ST_EEEEENS5_IJNS4_10UnderscoreESW_SW_EEEEENS4_23SM90_TMA_LOAD_MULTICASTENS4_14ComposedLayoutINS4_7SwizzleILi2ELi4ELi3EEENS4_18smem_ptr_flag_bitsILi8EEENSR_INS5_IJNSA_ILi8EEESF_EEENS5_IJSF_SB_EEEEEEEvNS4_8identityENS4_13SM90_TMA_LOADES19_vS1A_EENS_8epilogue10collective18CollectiveEpilogueINS1D_23Sm100TmaWarpSpecializedILi2ELi2ELi32ELb0ELb0EEEJSH_NS5_IJNSR_ISF_SB_EES1I_EEEaSI_aSI_NS1D_6fusion15FusionCallbacksIS1H_NS1K_17LinearCombinationIaiaiLNS_15FloatRoundStyleE2EEESH_S1J_JEEENS4_5SM1004TMEM4LOAD26SM100_TMEM_LOAD_16dp32b32xES1B_S19_NS4_39AutoVectorizingCopyWithAssumedAlignmentILi128EEENS4_14SM90_TMA_STOREES19_S1V_S1V_EEEvvEEEEvNT_6ParamsE,"ax",@progbits
	.align	128
.text._ZN7cutlass13device_kernelINS_4gemm6kernel13GemmUniversalIN4cute5tupleIJiiiiEEENS1_10collective13CollectiveMmaINS1_35MainloopSm100TmaUmmaWarpSpecializedILi4ELi2ELi4ENS5_IJNS4_1CILi1EEENSA_ILi2EEESB_EEEEENS5_IJNSA_ILi64EEENSA_ILi128EEESF_EEEaNS5_IJlSB_lEEEaSI_NS4_8TiledMMAINS4_8MMA_AtomIJNS4_15SM100_MMA_S8_SSIaaiLi64ELi128ELNS4_4UMMA5MajorE0ELSN_0ELNSM_8SaturateE0EEEEEENS4_6LayoutINS5_IJSB_SB_SB_EEENS5_IJNSA_ILi0EEEST_ST_EEEEENS5_IJNS4_10UnderscoreESW_SW_EEEEENS4_23SM90_TMA_LOAD_MULTICASTENS4_14ComposedLayoutINS4_7SwizzleILi2ELi4ELi3EEENS4_18smem_ptr_flag_bitsILi8EEENSR_INS5_IJNSA_ILi8EEESF_EEENS5_IJSF_SB_EEEEEEEvNS4_8identityENS4_13SM90_TMA_LOADES19_vS1A_EENS_8epilogue10collective18CollectiveEpilogueINS1D_23Sm100TmaWarpSpecializedILi2ELi2ELi32ELb0ELb0EEEJSH_NS5_IJNSR_ISF_SB_EES1I_EEEaSI_aSI_NS1D_6fusion15FusionCallbacksIS1H_NS1K_17LinearCombinationIaiaiLNS_15FloatRoundStyleE2EEESH_S1J_JEEENS4_5SM1004TMEM4LOAD26SM100_TMEM_LOAD_16dp32b32xES1B_S19_NS4_39AutoVectorizingCopyWithAssumedAlignmentILi128EEENS4_14SM90_TMA_STOREES19_S1V_S1V_EEEvvEEEEvNT_6ParamsE:
        .type           _ZN7cutlass13device_kernelINS_4gemm6kernel13GemmUniversalIN4cute5tupleIJiiiiEEENS1_10collective13CollectiveMmaINS1_35MainloopSm100TmaUmmaWarpSpecializedILi4ELi2ELi4ENS5_IJNS4_1CILi1EEENSA_ILi2EEESB_EEEEENS5_IJNSA_ILi64EEENSA_ILi128EEESF_EEEaNS5_IJlSB_lEEEaSI_NS4_8TiledMMAINS4_8MMA_AtomIJNS4_15SM100_MMA_S8_SSIaaiLi64ELi128ELNS4_4UMMA5MajorE0ELSN_0ELNSM_8SaturateE0EEEEEENS4_6LayoutINS5_IJSB_SB_SB_EEENS5_IJNSA_ILi0EEEST_ST_EEEEENS5_IJNS4_10UnderscoreESW_SW_EEEEENS4_23SM90_TMA_LOAD_MULTICASTENS4_14ComposedLayoutINS4_7SwizzleILi2ELi4ELi3EEENS4_18smem_ptr_flag_bitsILi8EEENSR_INS5_IJNSA_ILi8EEESF_EEENS5_IJSF_SB_EEEEEEEvNS4_8identityENS4_13SM90_TMA_LOADES19_vS1A_EENS_8epilogue10collective18CollectiveEpilogueINS1D_23Sm100TmaWarpSpecializedILi2ELi2ELi32ELb0ELb0EEEJSH_NS5_IJNSR_ISF_SB_EES1I_EEEaSI_aSI_NS1D_6fusion15FusionCallbacksIS1H_NS1K_17LinearCombinationIaiaiLNS_15FloatRoundStyleE2EEESH_S1J_JEEENS4_5SM1004TMEM4LOAD26SM100_TMEM_LOAD_16dp32b32xES1B_S19_NS4_39AutoVectorizingCopyWithAssumedAlignmentILi128EEENS4_14SM90_TMA_STOREES19_S1V_S1V_EEEvvEEEEvNT_6ParamsE,@function
        .size           _ZN7cutlass13device_kernelINS_4gemm6kernel13GemmUniversalIN4cute5tupleIJiiiiEEENS1_10collective13CollectiveMmaINS1_35MainloopSm100TmaUmmaWarpSpecializedILi4ELi2ELi4ENS5_IJNS4_1CILi1EEENSA_ILi2EEESB_EEEEENS5_IJNSA_ILi64EEENSA_ILi128EEESF_EEEaNS5_IJlSB_lEEEaSI_NS4_8TiledMMAINS4_8MMA_AtomIJNS4_15SM100_MMA_S8_SSIaaiLi64ELi128ELNS4_4UMMA5MajorE0ELSN_0ELNSM_8SaturateE0EEEEEENS4_6LayoutINS5_IJSB_SB_SB_EEENS5_IJNSA_ILi0EEEST_ST_EEEEENS5_IJNS4_10UnderscoreESW_SW_EEEEENS4_23SM90_TMA_LOAD_MULTICASTENS4_14ComposedLayoutINS4_7SwizzleILi2ELi4ELi3EEENS4_18smem_ptr_flag_bitsILi8EEENSR_INS5_IJNSA_ILi8EEESF_EEENS5_IJSF_SB_EEEEEEEvNS4_8identityENS4_13SM90_TMA_LOADES19_vS1A_EENS_8epilogue10collective18CollectiveEpilogueINS1D_23Sm100TmaWarpSpecializedILi2ELi2ELi32ELb0ELb0EEEJSH_NS5_IJNSR_ISF_SB_EES1I_EEEaSI_aSI_NS1D_6fusion15FusionCallbacksIS1H_NS1K_17LinearCombinationIaiaiLNS_15FloatRoundStyleE2EEESH_S1J_JEEENS4_5SM1004TMEM4LOAD26SM100_TMEM_LOAD_16dp32b32xES1B_S19_NS4_39AutoVectorizingCopyWithAssumedAlignmentILi128EEENS4_14SM90_TMA_STOREES19_S1V_S1V_EEEvvEEEEvNT_6ParamsE,(.L_x_149 - _ZN7cutlass13device_kernelINS_4gemm6kernel13GemmUniversalIN4cute5tupleIJiiiiEEENS1_10collective13CollectiveMmaINS1_35MainloopSm100TmaUmmaWarpSpecializedILi4ELi2ELi4ENS5_IJNS4_1CILi1EEENSA_ILi2EEESB_EEEEENS5_IJNSA_ILi64EEENSA_ILi128EEESF_EEEaNS5_IJlSB_lEEEaSI_NS4_8TiledMMAINS4_8MMA_AtomIJNS4_15SM100_MMA_S8_SSIaaiLi64ELi128ELNS4_4UMMA5MajorE0ELSN_0ELNSM_8SaturateE0EEEEEENS4_6LayoutINS5_IJSB_SB_SB_EEENS5_IJNSA_ILi0EEEST_ST_EEEEENS5_IJNS4_10UnderscoreESW_SW_EEEEENS4_23SM90_TMA_LOAD_MULTICASTENS4_14ComposedLayoutINS4_7SwizzleILi2ELi4ELi3EEENS4_18smem_ptr_flag_bitsILi8EEENSR_INS5_IJNSA_ILi8EEESF_EEENS5_IJSF_SB_EEEEEEEvNS4_8identityENS4_13SM90_TMA_LOADES19_vS1A_EENS_8epilogue10collective18CollectiveEpilogueINS1D_23Sm100TmaWarpSpecializedILi2ELi2ELi32ELb0ELb0EEEJSH_NS5_IJNSR_ISF_SB_EES1I_EEEaSI_aSI_NS1D_6fusion15FusionCallbacksIS1H_NS1K_17LinearCombinationIaiaiLNS_15FloatRoundStyleE2EEESH_S1J_JEEENS4_5SM1004TMEM4LOAD26SM100_TMEM_LOAD_16dp32b32xES1B_S19_NS4_39AutoVectorizingCopyWithAssumedAlignmentILi128EEENS4_14SM90_TMA_STOREES19_S1V_S1V_EEEvvEEEEvNT_6ParamsE)
        .other          _ZN7cutlass13device_kernelINS_4gemm6kernel13GemmUniversalIN4cute5tupleIJiiiiEEENS1_10collective13CollectiveMmaINS1_35MainloopSm100TmaUmmaWarpSpecializedILi4ELi2ELi4ENS5_IJNS4_1CILi1EEENSA_ILi2EEESB_EEEEENS5_IJNSA_ILi64EEENSA_ILi128EEESF_EEEaNS5_IJlSB_lEEEaSI_NS4_8TiledMMAINS4_8MMA_AtomIJNS4_15SM100_MMA_S8_SSIaaiLi64ELi128ELNS4_4UMMA5MajorE0ELSN_0ELNSM_8SaturateE0EEEEEENS4_6LayoutINS5_IJSB_SB_SB_EEENS5_IJNSA_ILi0EEEST_ST_EEEEENS5_IJNS4_10UnderscoreESW_SW_EEEEENS4_23SM90_TMA_LOAD_MULTICASTENS4_14ComposedLayoutINS4_7SwizzleILi2ELi4ELi3EEENS4_18smem_ptr_flag_bitsILi8EEENSR_INS5_IJNSA_ILi8EEESF_EEENS5_IJSF_SB_EEEEEEEvNS4_8identityENS4_13SM90_TMA_LOADES19_vS1A_EENS_8epilogue10collective18CollectiveEpilogueINS1D_23Sm100TmaWarpSpecializedILi2ELi2ELi32ELb0ELb0EEEJSH_NS5_IJNSR_ISF_SB_EES1I_EEEaSI_aSI_NS1D_6fusion15FusionCallbacksIS1H_NS1K_17LinearCombinationIaiaiLNS_15FloatRoundStyleE2EEESH_S1J_JEEENS4_5SM1004TMEM4LOAD26SM100_TMEM_LOAD_16dp32b32xES1B_S19_NS4_39AutoVectorizingCopyWithAssumedAlignmentILi128EEENS4_14SM90_TMA_STOREES19_S1V_S1V_EEEvvEEEEvNT_6ParamsE,@"STO_CUDA_ENTRY STV_DEFAULT"
_ZN7cutlass13device_kernelINS_4gemm6kernel13GemmUniversalIN4cute5tupleIJiiiiEEENS1_10collective13CollectiveMmaINS1_35MainloopSm100TmaUmmaWarpSpecializedILi4ELi2ELi4ENS5_IJNS4_1CILi1EEENSA_ILi2EEESB_EEEEENS5_IJNSA_ILi64EEENSA_ILi128EEESF_EEEaNS5_IJlSB_lEEEaSI_NS4_8TiledMMAINS4_8MMA_AtomIJNS4_15SM100_MMA_S8_SSIaaiLi64ELi128ELNS4_4UMMA5MajorE0ELSN_0ELNSM_8SaturateE0EEEEEENS4_6LayoutINS5_IJSB_SB_SB_EEENS5_IJNSA_ILi0EEEST_ST_EEEEENS5_IJNS4_10UnderscoreESW_SW_EEEEENS4_23SM90_TMA_LOAD_MULTICASTENS4_14ComposedLayoutINS4_7SwizzleILi2ELi4ELi3EEENS4_18smem_ptr_flag_bitsILi8EEENSR_INS5_IJNSA_ILi8EEESF_EEENS5_IJSF_SB_EEEEEEEvNS4_8identityENS4_13SM90_TMA_LOADES19_vS1A_EENS_8epilogue10collective18CollectiveEpilogueINS1D_23Sm100TmaWarpSpecializedILi2ELi2ELi32ELb0ELb0EEEJSH_NS5_IJNSR_ISF_SB_EES1I_EEEaSI_aSI_NS1D_6fusion15FusionCallbacksIS1H_NS1K_17LinearCombinationIaiaiLNS_15FloatRoundStyleE2EEESH_S1J_JEEENS4_5SM1004TMEM4LOAD26SM100_TMEM_LOAD_16dp32b32xES1B_S19_NS4_39AutoVectorizingCopyWithAssumedAlignmentILi128EEENS4_14SM90_TMA_STOREES19_S1V_S1V_EEEvvEEEEvNT_6ParamsE:
[----:B------:R-:W1:Y:S01]  /*0000*/  LDC R1, c[0x0][0x37c] ;  /* 0x0000df00ff017b82 */ /* 0x000e620000000800 */
[----:B------:R-:W2:Y:S01]  /*0010*/  S2R R84, SR_TID.X ;  /* 0x0000000000547919 */ /* 0x000ea20000002100 */
[----:B------:R-:W3:Y:S01]  /*0020*/  LDCU.64 UR8, c[0x0][0x890] ;  /* 0x00011200ff0877ac */ /* 0x000ee20008000a00 */
[----:B------:R-:W-:Y:S02]  /*0030*/  PRMT R74, RZ, 0x7610, R74 ;  /* 0x00007610ff4a7816 */ /* 0x000fe4000000004a */
[----:B------:R-:W-:Y:S01]  /*0040*/  ELECT P3, URZ, PT ;  /* 0x0000000000ff782f */ /* 0x000fe20003860000 */
[----:B---3--:R-:W-:-:S04]  /*0050*/  UISETP.NE.U32.AND UP0, UPT, UR8, URZ, UPT ;  /* 0x000000ff0800728c */ /* 0x008fc8000bf05070 */
[----:B------:R-:W-:Y:S01]  /*0060*/  UISETP.NE.AND.EX UP0, UPT, UR9, URZ, UPT, UP0 ;  /* 0x000000ff0900728c */ /* 0x000fe2000bf05300 */
[----:B--2---:R-:W-:-:S05]  /*0070*/  SHF.R.U32.HI R75, RZ, 0x5, R84 ;  /* 0x00000005ff4b7819 */ /* 0x004fca0000011654 */
[----:B------:R-:W2:Y:S02]  /*0080*/  SHFL.IDX PT, R0, R75, RZ, 0x1f ;  /* 0x00001fff4b007589 */ /* 0x000ea400000e0000 */
[----:B--2---:R-:W-:Y:S01]  /*0090*/  R2UR UR17, R0 ;  /* 0x00000000001172ca */ /* 0x004fe200000e0000 */
[----:B-1----:R-:W-:-:S14]  /*00a0*/  BRA.U UP0, `(.L_x_0) ;  /* 0x0000000100307547 */ /* 0x002fdc000b800000 */
[----:B------:R-:W1:Y:S02]  /*00b0*/  LDCU.64 UR4, c[0x0][0x888] ;  /* 0x00011100ff0477ac */ /* 0x000e640008000a00 */
[----:B-1----:R-:W-:-:S04]  /*00c0*/  UISETP.NE.U32.AND UP0, UPT, UR4, URZ, UPT ;  /* 0x000000ff0400728c */ /* 0x002fc8000bf05070 */
[----:B------:R-:W-:-:S09]  /*00d0*/  UISETP.NE.AND.EX UP0, UPT, UR5, URZ, UPT, UP0 ;  /* 0x000000ff0500728c */ /* 0x000fd2000bf05300 */
[----:B------:R-:W-:Y:S05]  /*00e0*/  BRA.U !UP0, `(.L_x_1) ;  /* 0x0000000108147547 */ /* 0x000fea000b800000 */
[----:B------:R-:W1:Y:S01]  /*00f0*/  LDC.64 R40, c[0x0][0x888] ;  /* 0x00022200ff287b82 */ /* 0x000e620000000a00 */
[----:B------:R-:W1:Y:S02]  /*0100*/  LDCU.64 UR4, c[0x0][0x358] ;  /* 0x00006b00ff0477ac */ /* 0x000e640008000a00 */
[----:B-1----:R1:W5:Y:S01]  /*0110*/  LDG.E R40, desc[UR4][R40.64] ;  /* 0x0000000428287981 */ /* 0x002362000c1e1900 */
[----:B------:R-:W-:Y:S01]  /*0120*/  HFMA2 R74, -RZ, RZ, 0, 5.9604644775390625e-08 ;  /* 0x00000001ff4a7431 */ /* 0x000fe200000001ff */
[----:B------:R-:W-:Y:S05]  /*0130*/  BRA `(.L_x_0) ;  /* 0x00000000000c7947 */ /* 0x000fea0003800000 */
.L_x_1:
[----:B------:R-:W1:Y:S01]  /*0140*/  LDCU UR4, c[0x0][0x880] ;  /* 0x00011000ff0477ac */ /* 0x000e620008000800 */
[----:B------:R-:W-:Y:S01]  /*0150*/  HFMA2 R74, -RZ, RZ, 0, 5.9604644775390625e-08 ;  /* 0x00000001ff4a7431 */ /* 0x000fe200000001ff */
[----:B-1----:R-:W-:-:S07]  /*0160*/  MOV R40, UR4 ;  /* 0x0000000400287c02 */ /* 0x002fce0008000f00 */
.L_x_0:
[----:B------:R-:W2:Y:S02]  /*0170*/  LDCU.64 UR4, c[0x0][0x8b0] ;  /* 0x00011600ff0477ac */ /* 0x000ea40008000a00 */
[----:B--2---:R-:W-:-:S04]  /*0180*/  UISETP.NE.U32.AND UP0, UPT, UR4, URZ, UPT ;  /* 0x000000ff0400728c */ /* 0x004fc8000bf05070 */
[----:B------:R-:W-:-:S09]  /*0190*/  UISETP.NE.AND.EX UP0, UPT, UR5, URZ, UPT, UP0 ;  /* 0x000000ff0500728c */ /* 0x000fd2000bf05300 */
[----:B------:R-:W-:Y:S05]  /*01a0*/  BRA.U UP0, `(.L_x_2) ;  /* 0x0000000100287547 */ /* 0x000fea000b800000 */
[----:B------:R-:W2:Y:S02]  /*01b0*/  LDCU.64 UR4, c[0x0][0x8a8] ;  /* 0x00011500ff0477ac */ /* 0x000ea40008000a00 */
[----:B--2---:R-:W-:-:S04]  /*01c0*/  UISETP.NE.U32.AND UP0, UPT, UR4, URZ, UPT ;  /* 0x000000ff0400728c */ /* 0x004fc8000bf05070 */
[----:B------:R-:W-:-:S09]  /*01d0*/  UISETP.NE.AND.EX UP0, UPT, UR5, URZ, UPT, UP0 ;  /* 0x000000ff0500728c */ /* 0x000fd2000bf05300 */
[----:B------:R-:W-:Y:S05]  /*01e0*/  BRA.U !UP0, `(.L_x_3) ;  /* 0x0000000108107547 */ /* 0x000fea000b800000 */
[----:B------:R-:W2:Y:S01]  /*01f0*/  LDC.64 R38, c[0x0][0x8a8] ;  /* 0x00022a00ff267b82 */ /* 0x000ea20000000a00 */
[----:B------:R-:W2:Y:S02]  /*0200*/  LDCU.64 UR4, c[0x0][0x358] ;  /* 0x00006b00ff0477ac */ /* 0x000ea40008000a00 */
[----:B--2---:R2:W5:Y:S01]  /*0210*/  LDG.E R38, desc[UR4][R38.64] ;  /* 0x0000000426267981 */ /* 0x004562000c1e1900 */
[----:B------:R-:W-:Y:S05]  /*0220*/  BRA `(.L_x_2) ;  /* 0x0000000000087947 */ /* 0x000fea0003800000 */
.L_x_3:
[----:B------:R-:W2:Y:S02]  /*0230*/  LDCU UR4, c[0x0][0x8a0] ;  /* 0x00011400ff0477ac */ /* 0x000ea40008000800 */
[----:B--2---:R-:W-:Y:S02]  /*0240*/  MOV R38, UR4 ;  /* 0x0000000400267c02 */ /* 0x004fe40008000f00 */
.L_x_2:
[----:B------:R-:W-:Y:S01]  /*0250*/  IMAD.U32 R0, RZ, RZ, UR17 ;  /* 0x00000011ff007e24 */ /* 0x000fe2000f8e00ff */
[----:B------:R-:W-:Y:S04]  /*0260*/  BSSY.RECONVERGENT B0, `(.L_x_4) ;  /* 0x000000c000007945 */ /* 0x000fe80003800200 */
[C---:B------:R-:W-:Y:S02]  /*0270*/  ISETP.NE.OR P1, PT, R0.reuse, 0x1, !P3 ;  /* 0x000000010000780c */ /* 0x040fe40005f25670 */
[----:B------:R-:W-:-:S11]  /*0280*/  ISETP.NE.OR P0, PT, R0, 0x3, !P3 ;  /* 0x000000030000780c */ /* 0x000fd60005f05670 */
[----:B------:R-:W-:Y:S05]  /*0290*/  @P1 BRA `(.L_x_5) ;  /* 0x0000000000201947 */ /* 0x000fea0003800000 */
[----:B------:R-:W3:Y:S02]  /*02a0*/  LDCU.64 UR4, c[0x0][0x348] ;  /* 0x00006900ff0477ac */ /* 0x000ee40008000a00 */
[----:B---3--:R-:W-:Y:S02]  /*02b0*/  UIADD3 UR6, UP1, UPT, UR4, 0x80, URZ ;  /* 0x0000008004067890 */ /* 0x008fe4000ff3e0ff */
[----:B------:R-:W-:Y:S02]  /*02c0*/  UIADD3 UR4, UP0, UPT, UR4, 0x180, URZ ;  /* 0x0000018004047890 */ /* 0x000fe4000ff1e0ff */
[----:B------:R-:W-:Y:S02]  /*02d0*/  UIADD3.X UR7, UPT, UPT, URZ, UR5, URZ, UP1, !UPT ;  /* 0x00000005ff077290 */ /* 0x000fe40008ffe4ff */
[----:B------:R-:W-:-:S07]  /*02e0*/  UIADD3.X UR5, UPT, UPT, URZ, UR5, URZ, UP0, !UPT ;  /* 0x00000005ff057290 */ /* 0x000fce00087fe4ff */
[----:B------:R3:W-:Y:S02]  /*02f0*/  UTMACCTL.PF [UR6] ;  /* 0x00000000060079b9 */ /* 0x0007e40008040000 */
[----:B------:R3:W-:Y:S02]  /*0300*/  UTMACCTL.PF [UR4] ;  /* 0x00000000040079b9 */ /* 0x0007e40008040000 */
[----:B---3--:R-:W-:Y:S01]  /*0310*/  NOP ;  /* 0x0000000000007918 */ /* 0x008fe20000000000 */
.L_x_5:
[----:B------:R-:W-:Y:S05]  /*0320*/  BSYNC.RECONVERGENT B0 ;  /* 0x0000000000007941 */ /* 0x000fea0003800200 */
.L_x_4:
[----:B------:R-:W-:Y:S04]  /*0330*/  BSSY.RECONVERGENT B0, `(.L_x_6) ;  /* 0x000000a000007945 */ /* 0x000fe80003800200 */
        /* <DEDUP_REMOVED lines=9> */
.L_x_7:
[----:B------:R-:W-:Y:S05]  /*03d0*/  BSYNC.RECONVERGENT B0 ;  /* 0x0000000000007941 */ /* 0x000fea0003800200 */
.L_x_6:
[----:B------:R-:W3:Y:S01]  /*03e0*/  LDCU.64 UR4, c[0x0][0x888] ;  /* 0x00011100ff0477ac */ /* 0x000ee20008000a00 */
[----:B------:R-:W-:Y:S02]  /*03f0*/  UISETP.EQ.U32.AND UP1, UPT, UR8, URZ, UPT ;  /* 0x000000ff0800728c */ /* 0x000fe4000bf22070 */
[----:B------:R-:W-:Y:S02]  /*0400*/  UPLOP3.LUT UP3, UPT, UPT, UPT, UPT, 0x80, 0x8 ;  /* 0x000000000008789c */ /* 0x000fe40003f6f070 */
[----:B---3--:R-:W-:-:S04]  /*0410*/  UISETP.NE.U32.AND UP0, UPT, UR4, URZ, UPT ;  /* 0x000000ff0400728c */ /* 0x008fc8000bf05070 */
[----:B------:R-:W-:-:S04]  /*0420*/  UISETP.NE.AND.EX UP0, UPT, UR5, URZ, UPT, UP0 ;  /* 0x000000ff0500728c */ /* 0x000fc8000bf05300 */
[----:B------:R-:W-:-:S04]  /*0430*/  UISETP.EQ.OR.EX UP2, UPT, UR9, URZ, !UP0, UP1 ;  /* 0x000000ff0900728c */ /* 0x000fc8000c742710 */
[----:B------:R-:W-:-:S06]  /*0440*/  UP2UR UR4, UPR, URZ, 0x4 ;  /* 0x00000004ff047883 */ /* 0x000fcc0008000000 */
[----:B------:R-:W-:Y:S01]  /*0450*/  MOV R77, UR4 ;  /* 0x00000004004d7c02 */ /* 0x000fe20008000f00 */
[----:B------:R-:W-:Y:S06]  /*0460*/  BRA.U !UP2, `(.L_x_8) ;  /* 0x000000010a207547 */ /* 0x000fec000b800000 */
[----:B-----5:R-:W-:Y:S01]  /*0470*/  R2UR UR5, R40 ;  /* 0x00000000280572ca */ /* 0x020fe200000e0000 */
[----:B------:R-:W-:Y:S02]  /*0480*/  UISETP.NE.U32.AND UP1, UPT, UR8, URZ, UPT ;  /* 0x000000ff0800728c */ /* 0x000fe4000bf25070 */
[----:B------:R-:W-:Y:S02]  /*0490*/  USEL UR4, URZ, 0xffffffff, UP0 ;  /* 0xffffffffff047887 */ /* 0x000fe40008000000 */
[----:B------:R-:W-:-:S08]  /*04a0*/  UISETP.NE.AND.EX UP1, UPT, UR9, URZ, UPT, UP1 ;  /* 0x000000ff0900728c */ /* 0x000fd0000bf25310 */
[----:B------:R-:W-:-:S04]  /*04b0*/  UISETP.NE.AND UP0, UPT, UR5, URZ, UPT ;  /* 0x000000ff0500728c */ /* 0x000fc8000bf05270 */
[----:B------:R-:W-:-:S04]  /*04c0*/  @!UP1 USEL UR4, URZ, 0xffffffff, UP0 ;  /* 0xffffffffff049887 */ /* 0x000fc80008000000 */
[----:B------:R-:W-:-:S04]  /*04d0*/  ULOP3.LUT UR4, UR4, 0x1, URZ, 0xc0, !UPT ;  /* 0x0000000104047892 */ /* 0x000fc8000f8ec0ff */
[----:B------:R-:W-:-:S11]  /*04e0*/  UISETP.NE.U32.AND UP3, UPT, UR4, 0x1, UPT ;  /* 0x000000010400788c */ /* 0x000fd6000bf65070 */
.L_x_8:
[----:B------:R-:W3:Y:S01]  /*04f0*/  SHFL.IDX PT, R2, R75, RZ, 0x1f ;  /* 0x00001fff4b027589 */ /* 0x000ee200000e0000 */
[----:B------:R-:W-:-:S04]  /*0500*/  UISETP.NE.AND UP0, UPT, UR17, 0x2, UPT ;  /* 0x000000021100788c */ /* 0x000fc8000bf05270 */
[----:B------:R-:W-:Y:S01]  /*0510*/  USEL UR37, URZ, 0x1, UP0 ;  /* 0x00000001ff257887 */ /* 0x000fe20008000000 */
[----:B---3--:R-:W-:-:S13]  /*0520*/  ISETP.NE.AND P0, PT, R2, RZ, PT ;  /* 0x000000ff0200720c */ /* 0x008fda0003f05270 */
[----:B------:R-:W-:Y:S05]  /*0530*/  @P0 BRA `(.L_x_9) ;  /* 0x0000000000580947 */ /* 0x000fea0003800000 */
[----:B------:R-:W3:Y:S01]  /*0540*/  S2UR UR4, SR_CgaCtaId ;  /* 0x00000000000479c3 */ /* 0x000ee20000008800 */
[----:B------:R-:W-:Y:S01]  /*0550*/  UMOV UR5, 0x400 ;  /* 0x0000040000057882 */ /* 0x000fe20000000000 */
[----:B------:R-:W-:Y:S01]  /*0560*/  UMOV UR8, 0x1 ;  /* 0x0000000100087882 */ /* 0x000fe20000000000 */
[----:B------:R-:W-:Y:S01]  /*0570*/  UMOV UR6, 0x2 ;  /* 0x0000000200067882 */ /* 0x000fe20000000000 */
[----:B------:R-:W-:-:S04]  /*0580*/  UIADD3 UR8, UPT, UPT, -UR8, 0x100000, URZ ;  /* 0x0010000008087890 */ /* 0x000fc8000fffe1ff */
[----:B------:R-:W-:Y:S02]  /*0590*/  USHF.L.U32 UR9, UR8, 0xb, URZ ;  /* 0x0000000b08097899 */ /* 0x000fe400080006ff */
[----:B------:R-:W-:Y:S02]  /*05a0*/  USHF.L.U32 UR8, UR8, 0x1, URZ ;  /* 0x0000000108087899 */ /* 0x000fe400080006ff */
[----:B------:R-:W-:-:S04]  /*05b0*/  UIADD3 UR6, UPT, UPT, -UR6, 0x100000, URZ ;  /* 0x0010000006067890 */ /* 0x000fc8000fffe1ff */
[----:B------:R-:W-:Y:S02]  /*05c0*/  USHF.L.U32 UR7, UR6, 0xb, URZ ;  /* 0x0000000b06077899 */ /* 0x000fe400080006ff */
[----:B------:R-:W-:Y:S01]  /*05d0*/  USHF.L.U32 UR6, UR6, 0x1, URZ ;  /* 0x0000000106067899 */ /* 0x000fe200080006ff */
[----:B------:R-:W-:Y:S01]  /*05e0*/  ELECT P0, URZ, PT ;  /* 0x0000000000ff782f */ /* 0x000fe20003800000 */
[----:B---3--:R-:W-:Y:S01]  /*05f0*/  ULEA UR4, UR4, UR5, 0x18 ;  /* 0x0000000504047291 */ /* 0x008fe2000f8ec0ff */
[----:B------:R-:W3:Y:S11]  /*0600*/  FENCE.VIEW.ASYNC.S ;  /* 0x00000000000073c6 */ /* 0x000ef60000000000 */
[----:B---3--:R3:W4:Y:S01]  /*0610*/  SYNCS.EXCH.64 URZ, [UR4], UR8 ;  /* 0x0000000804ff75b2 */ /* 0x0087220008000100 */
[----:B------:R3:W1:Y:S01]  /*0620*/  SYNCS.EXCH.64 URZ, [UR4+0x20], UR6 ;  /* 0x0000200604ff75b2 */ /* 0x0006620008000100 */
[----:B------:R3:W1:Y:S01]  /*0630*/  SYNCS.EXCH.64 URZ, [UR4+0x8], UR8 ;  /* 0x0000080804ff75b2 */ /* 0x0006620008000100 */
[----:B------:R3:W1:Y:S01]  /*0640*/  SYNCS.EXCH.64 URZ, [UR4+0x28], UR6 ;  /* 0x0000280604ff75b2 */ /* 0x0006620008000100 */
[----:B------:R3:W1:Y:S01]  /*0650*/  SYNCS.EXCH.64 URZ, [UR4+0x10], UR8 ;  /* 0x0000100804ff75b2 */ /* 0x0006620008000100 */
[----:B------:R3:W1:Y:S01]  /*0660*/  SYNCS.EXCH.64 URZ, [UR4+0x30], UR6 ;  /* 0x0000300604ff75b2 */ /* 0x0006620008000100 */
[----:B------:R3:W1:Y:S01]  /*0670*/  SYNCS.EXCH.64 URZ, [UR4+0x18], UR8 ;  /* 0x0000180804ff75b2 */ /* 0x0006620008000100 */
[----:B------:R3:W1:Y:S01]  /*0680*/  SYNCS.EXCH.64 URZ, [UR4+0x38], UR6 ;  /* 0x0000380604ff75b2 */ /* 0x0006620008000100 */
[----:B------:R-:W-:Y:S01]  /*0690*/  NOP ;  /* 0x0000000000007918 */ /* 0x000fe20000000000 */
.L_x_9:
[----:B------:R-:W2:Y:S01]  /*06a0*/  SHFL.IDX PT, R2, R75, RZ, 0x1f ;  /* 0x00001fff4b027589 */ /* 0x000ea200000e0000 */
[----:B------:R-:W-:Y:S01]  /*06b0*/  NOP ;  /* 0x0000000000007918 */ /* 0x000fe20000000000 */
[----:B--2---:R-:W-:-:S13]  /*06c0*/  ISETP.NE.AND P0, PT, R2, 0x1, PT ;  /* 0x000000010200780c */ /* 0x004fda0003f05270 */
[----:B------:R-:W-:Y:S05]  /*06d0*/  @P0 BRA `(.L_x_10) ;  /* 0x0000000000480947 */ /* 0x000fea0003800000 */
[----:B---3--:R-:W2:Y:S01]  /*06e0*/  S2UR UR4, SR_CgaCtaId ;  /* 0x00000000000479c3 */ /* 0x008ea20000008800 */
        /* <DEDUP_REMOVED lines=10> */
[----:B--2---:R-:W-:Y:S01]  /*0790*/  ULEA UR4, UR4, UR5, 0x18 ;  /* 0x0000000504047291 */ /* 0x004fe2000f8ec0ff */
[----:B------:R-:W2:Y:S11]  /*07a0*/  FENCE.VIEW.ASYNC.S ;  /* 0x00000000000073c6 */ /* 0x000eb60000000000 */
[----:B--2---:R2:W3:Y:S01]  /*07b0*/  SYNCS.EXCH.64 URZ, [UR4+0x40], UR8 ;  /* 0x0000400804ff75b2 */ /* 0x0044e20008000100 */
[----:B------:R2:W1:Y:S01]  /*07c0*/  SYNCS.EXCH.64 URZ, [UR4+0x50], UR6 ;  /* 0x0000500604ff75b2 */ /* 0x0004620008000100 */
[----:B------:R2:W1:Y:S01]  /*07d0*/  SYNCS.EXCH.64 URZ, [UR4+0x48], UR8 ;  /* 0x0000480804ff75b2 */ /* 0x0004620008000100 */
[----:B------:R2:W1:Y:S01]  /*07e0*/  SYNCS.EXCH.64 URZ, [UR4+0x58], UR6 ;  /* 0x0000580604ff75b2 */ /* 0x0004620008000100 */
[----:B------:R-:W-:Y:S01]  /*07f0*/  NOP ;  /* 0x0000000000007918 */ /* 0x000fe20000000000 */
.L_x_10:
[----:B------:R-:W4:Y:S01]  /*0800*/  SHFL.IDX PT, R2, R75, RZ, 0x1f ;  /* 0x00001fff4b027589 */ /* 0x000f2200000e0000 */
[----:B------:R-:W-:Y:S01]  /*0810*/  NOP ;  /* 0x0000000000007918 */ /* 0x000fe20000000000 */
[----:B----4-:R-:W-:-:S13]  /*0820*/  ISETP.NE.AND P0, PT, R2, 0x3, PT ;  /* 0x000000030200780c */ /* 0x010fda0003f05270 */
[----:B------:R-:W-:Y:S05]  /*0830*/  @P0 BRA `(.L_x_11) ;  /* 0x0000000000300947 */ /* 0x000fea0003800000 */
[----:B--23--:R-:W2:Y:S01]  /*0840*/  S2UR UR6, SR_CgaCtaId ;  /* 0x00000000000679c3 */ /* 0x00cea20000008800 */
[----:B------:R-:W-:Y:S01]  /*0850*/  UMOV UR4, 0x400 ;  /* 0x0000040000047882 */ /* 0x000fe20000000000 */
[----:B------:R-:W-:Y:S01]  /*0860*/  UMOV UR5, 0x20 ;  /* 0x0000002000057882 */ /* 0x000fe20000000000 */
[----:B------:R-:W-:Y:S01]  /*0870*/  ELECT P0, URZ, PT ;  /* 0x0000000000ff782f */ /* 0x000fe20003800000 */
[----:B--2---:R-:W-:Y:S02]  /*0880*/  ULEA UR6, UR6, UR4, 0x18 ;  /* 0x0000000406067291 */ /* 0x004fe4000f8ec0ff */
[----:B------:R-:W-:-:S04]  /*0890*/  UIADD3 UR4, UPT, UPT, -UR5, 0x100000, URZ ;  /* 0x0010000005047890 */ /* 0x000fc8000fffe1ff */
[----:B------:R-:W-:Y:S02]  /*08a0*/  USHF.L.U32 UR5, UR4, 0xb, URZ ;  /* 0x0000000b04057899 */ /* 0x000fe400080006ff */
[----:B------:R-:W-:Y:S01]  /*08b0*/  USHF.L.U32 UR4, UR4, 0x1, URZ ;  /* 0x0000000104047899 */ /* 0x000fe200080006ff */
[----:B------:R-:W2:Y:S11]  /*08c0*/  FENCE.VIEW.ASYNC.S ;  /* 0x00000000000073c6 */ /* 0x000eb60000000000 */
[----:B--2---:R4:W2:Y:S01]  /*08d0*/  SYNCS.EXCH.64 URZ, [UR6+0x60], UR4 ;  /* 0x0000600406ff75b2 */ /* 0x0048a20008000100 */
[----:B------:R4:W3:Y:S02]  /*08e0*/  SYNCS.EXCH.64 URZ, [UR6+0x68], UR4 ;  /* 0x0000680406ff75b2 */ /* 0x0008e40008000100 */
[----:B----4-:R-:W-:Y:S01]  /*08f0*/  NOP ;  /* 0x0000000000007918 */ /* 0x010fe20000000000 */
.L_x_11:
[----:B------:R-:W4:Y:S01]  /*0900*/  SHFL.IDX PT, R2, R75, RZ, 0x1f ;  /* 0x00001fff4b027589 */ /* 0x000f2200000e0000 */
[----:B------:R-:W-:Y:S01]  /*0910*/  NOP ;  /* 0x0000000000007918 */ /* 0x000fe20000000000 */
[----:B----4-:R-:W-:-:S13]  /*0920*/  ISETP.NE.AND P0, PT, R2, 0x4, PT ;  /* 0x000000040200780c */ /* 0x010fda0003f05270 */
[----:B------:R-:W-:Y:S05]  /*0930*/  @P0 BRA `(.L_x_12) ;  /* 0x00000000004c0947 */ /* 0x000fea0003800000 */
[----:B--23--:R-:W2:Y:S01]  /*0940*/  S2UR UR6, SR_CgaCtaId ;  /* 0x00000000000679c3 */ /* 0x00cea20000008800 */
[----:B------:R-:W-:Y:S01]  /*0950*/  UMOV UR4, 0x1e0 ;  /* 0x000001e000047882 */ /* 0x000fe20000000000 */
[----:B------:R-:W-:Y:S01]  /*0960*/  UMOV UR5, 0x400 ;  /* 0x0000040000057882 */ /* 0x000fe20000000000 */
[----:B------:R-:W-:Y:S01]  /*0970*/  USEL UR4, UR4, 0x1a0, UP3 ;  /* 0x000001a004047887 */ /* 0x000fe20009800000 */
[----:B------:R-:W-:Y:S01]  /*0980*/  UMOV UR8, 0x1 ;  /* 0x0000000100087882 */ /* 0x000fe20000000000 */
[----:B------:R-:W-:Y:S01]  /*0990*/  ELECT P0, URZ, PT ;  /* 0x0000000000ff782f */ /* 0x000fe20003800000 */
[----:B------:R-:W-:-:S04]  /*09a0*/  UIADD3 UR8, UPT, UPT, -UR8, 0x100000, URZ ;  /* 0x0010000008087890 */ /* 0x000fc8000fffe1ff */
[----:B------:R-:W-:Y:S02]  /*09b0*/  USHF.L.U32 UR9, UR8, 0xb, URZ ;  /* 0x0000000b08097899 */ /* 0x000fe400080006ff */
[----:B------:R-:W-:Y:S02]  /*09c0*/  USHF.L.U32 UR8, UR8, 0x1, URZ ;  /* 0x0000000108087899 */ /* 0x000fe400080006ff */
[----:B--2---:R-:W-:Y:S02]  /*09d0*/  ULEA UR6, UR6, UR5, 0x18 ;  /* 0x0000000506067291 */ /* 0x004fe4000f8ec0ff */
[----:B------:R-:W-:-:S04]  /*09e0*/  UIADD3 UR4, UPT, UPT, -UR4, 0x100000, URZ ;  /* 0x0010000004047890 */ /* 0x000fc8000fffe1ff */
[----:B------:R-:W-:Y:S02]  /*09f0*/  USHF.L.U32 UR5, UR4, 0xb, URZ ;  /* 0x0000000b04057899 */ /* 0x000fe400080006ff */
[----:B------:R-:W-:Y:S01]  /*0a00*/  USHF.L.U32 UR4, UR4, 0x1, URZ ;  /* 0x0000000104047899 */ /* 0x000fe200080006ff */
[----:B------:R-:W2:Y:S03]  /*0a10*/  FENCE.VIEW.ASYNC.S ;  /* 0x00000000000073c6 */ /* 0x000ea60000000000 */
[----:B--2---:R4:W2:Y:S08]  /*0a20*/  SYNCS.EXCH.64 URZ, [UR6+0x70], UR8 ;  /* 0x0000700806ff75b2 */ /* 0x0048b00008000100 */
[----:B------:R4:W3:Y:S01]  /*0a30*/  SYNCS.EXCH.64 URZ, [UR6+0x80], UR4 ;  /* 0x0000800406ff75b2 */ /* 0x0008e20008000100 */
[----:B------:R4:W1:Y:S01]  /*0a40*/  SYNCS.EXCH.64 URZ, [UR6+0x78], UR8 ;  /* 0x0000780806ff75b2 */ /* 0x0008620008000100 */
[----:B------:R4:W1:Y:S02]  /*0a50*/  SYNCS.EXCH.64 URZ, [UR6+0x88], UR4 ;  /* 0x0000880406ff75b2 */ /* 0x0008640008000100 */
[----:B----4-:R-:W-:Y:S01]  /*0a60*/  NOP ;  /* 0x0000000000007918 */ /* 0x010fe20000000000 */
.L_x_12:
[----:B------:R-:W4:Y:S01]  /*0a70*/  SHFL.IDX PT, R2, R75, RZ, 0x1f ;  /* 0x00001fff4b027589 */ /* 0x000f2200000e0000 */
[----:B------:R-:W-:Y:S01]  /*0a80*/  NOP ;  /* 0x0000000000007918 */ /* 0x000fe20000000000 */
[----:B----4-:R-:W-:-:S13]  /*0a90*/  ISETP.NE.AND P0, PT, R2, 0x5, PT ;  /* 0x000000050200780c */ /* 0x010fda0003f05270 */
[----:B------:R-:W-:Y:S05]  /*0aa0*/  @P0 BRA `(.L_x_13) ;  /* 0x0000000000580947 */ /* 0x000fea0003800000 */
[----:B--23--:R-:W2:Y:S01]  /*0ab0*/  S2UR UR4, SR_CgaCtaId ;  /* 0x00000000000479c3 */ /* 0x00cea20000008800 */
        /* <DEDUP_REMOVED lines=12> */
[----:B--2---:R4:W2:Y:S01]  /*0b80*/  SYNCS.EXCH.64 URZ, [UR4+0x90], UR8 ;  /* 0x0000900804ff75b2 */ /* 0x0048a20008000100 */
[----:B------:R4:W3:Y:S01]  /*0b90*/  SYNCS.EXCH.64 URZ, [UR4+0xb0], UR6 ;  /* 0x0000b00604ff75b2 */ /* 0x0008e20008000100 */
[----:B------:R4:W1:Y:S01]  /*0ba0*/  SYNCS.EXCH.64 URZ, [UR4+0x98], UR8 ;  /* 0x0000980804ff75b2 */ /* 0x0008620008000100 */
[----:B------:R4:W1:Y:S01]  /*0bb0*/  SYNCS.EXCH.64 URZ, [UR4+0xb8], UR6 ;  /* 0x0000b80604ff75b2 */ /* 0x0008620008000100 */
[----:B------:R4:W1:Y:S01]  /*0bc0*/  SYNCS.EXCH.64 URZ, [UR4+0xa0], UR8 ;  /* 0x0000a00804ff75b2 */ /* 0x0008620008000100 */
[----:B------:R4:W1:Y:S01]  /*0bd0*/  SYNCS.EXCH.64 URZ, [UR4+0xc0], UR6 ;  /* 0x0000c00604ff75b2 */ /* 0x0008620008000100 */
[----:B------:R4:W1:Y:S01]  /*0be0*/  SYNCS.EXCH.64 URZ, [UR4+0xa8], UR8 ;  /* 0x0000a80804ff75b2 */ /* 0x0008620008000100 */
[----:B------:R4:W1:Y:S02]  /*0bf0*/  SYNCS.EXCH.64 URZ, [UR4+0xc8], UR6 ;  /* 0x0000c80604ff75b2 */ /* 0x0008640008000100 */
[----:B----4-:R-:W-:Y:S01]  /*0c00*/  NOP ;  /* 0x0000000000007918 */ /* 0x010fe20000000000 */
.L_x_13:
[----:B------:R-:W4:Y:S01]  /*0c10*/  SHFL.IDX PT, R2, R75, RZ, 0x1f ;  /* 0x00001fff4b027589 */ /* 0x000f2200000e0000 */
[----:B------:R-:W1:Y:S01]  /*0c20*/  S2UR UR45, SR_CgaCtaId ;  /* 0x00000000002d79c3 */ /* 0x000e620000008800 */
[----:B------:R-:W-:Y:S01]  /*0c30*/  NOP ;  /* 0x0000000000007918 */ /* 0x000fe20000000000 */
[----:B----4-:R-:W-:-:S13]  /*0c40*/  ISETP.NE.AND P0, PT, R2, 0x3, PT ;  /* 0x000000030200780c */ /* 0x010fda0003f05270 */
[----:B-1----:R-:W-:Y:S05]  /*0c50*/  @P0 BRA `(.L_x_14) ;  /* 0x0000000000340947 */ /* 0x002fea0003800000 */
[----:B--23--:R-:W-:Y:S01]  /*0c60*/  UMOV UR4, 0x400 ;  /* 0x0000040000047882 */ /* 0x00cfe20000000000 */
[----:B------:R-:W-:Y:S01]  /*0c70*/  UMOV UR6, 0x20 ;  /* 0x0000002000067882 */ /* 0x000fe20000000000 */
[----:B------:R-:W-:Y:S02]  /*0c80*/  ULEA UR4, UR45, UR4, 0x18 ;  /* 0x000000042d047291 */ /* 0x000fe4000f8ec0ff */
[----:B------:R-:W-:-:S04]  /*0c90*/  UIADD3 UR6, UPT, UPT, -UR6, 0x100000, URZ ;  /* 0x0010000006067890 */ /* 0x000fc8000fffe1ff */
[----:B------:R-:W-:Y:S02]  /*0ca0*/  USHF.L.U32 UR7, UR6, 0xb, URZ ;  /* 0x0000000b06077899 */ /* 0x000fe400080006ff */
[----:B------:R-:W-:Y:S01]  /*0cb0*/  USHF.L.U32 UR6, UR6, 0x1, URZ ;  /* 0x0000000106067899 */ /* 0x000fe200080006ff */
[----:B------:R-:W-:Y:S01]  /*0cc0*/  ELECT P0, URZ, PT ;  /* 0x0000000000ff782f */ /* 0x000fe20003800000 */
[----:B------:R-:W1:Y:S10]  /*0cd0*/  FENCE.VIEW.ASYNC.S ;  /* 0x00000000000073c6 */ /* 0x000e740000000000 */
[----:B-1----:R1:W4:Y:S01]  /*0ce0*/  SYNCS.EXCH.64 URZ, [UR4+0xd0], UR6 ;  /* 0x0000d00604ff75b2 */ /* 0x0023220008000100 */
[----:B------:R1:W2:Y:S01]  /*0cf0*/  SYNCS.EXCH.64 URZ, [UR4+0xe0], UR6 ;  /* 0x0000e00604ff75b2 */ /* 0x0002a20008000100 */
[----:B------:R1:W3:Y:S01]  /*0d00*/  SYNCS.EXCH.64 URZ, [UR4+0xd8], UR6 ;  /* 0x0000d80604ff75b2 */ /* 0x0002e20008000100 */
[----:B------:R1:W1:Y:S01]  /*0d10*/  SYNCS.EXCH.64 URZ, [UR4+0xe8], UR6 ;  /* 0x0000e80604ff75b2 */ /* 0x0002620008000100 */
[----:B------:R-:W-:Y:S01]  /*0d20*/  NOP ;  /* 0x0000000000007918 */ /* 0x000fe20000000000 */
.L_x_14:
[----:B-123--:R-:W1:Y:S01]  /*0d30*/  LDCU UR4, c[0x0][0x36c] ;  /* 0x00006d80ff0477ac */ /* 0x00ee620008000800 */
[----:B------:R-:W-:Y:S01]  /*0d40*/  ISETP.NE.OR P3, PT, R0, 0x2, !P3 ;  /* 0x000000020000780c */ /* 0x000fe20005f65670 */
[----:B------:R-:W-:Y:S01]  /*0d50*/  NOP ;  /* 0x0000000000007918 */ /* 0x000fe20000000000 */
[----:B------:R-:W-:Y:S01]  /*0d60*/  LOP3.LUT R0, R84, 0x1f, RZ, 0xc0, !PT ;  /* 0x0000001f54007812 */ /* 0x000fe200078ec0ff */
[----:B------:R-:W-:Y:S02]  /*0d70*/  UISETP.NE.AND UP4, UPT, UR17, URZ, UPT ;  /* 0x000000ff1100728c */ /* 0x000fe4000bf85270 */
[----:B-1----:R-:W-:-:S09]  /*0d80*/  UISETP.EQ.U32.AND UP5, UPT, UR4, 0x1, UPT ;  /* 0x000000010400788c */ /* 0x002fd2000bfa2070 */
[----:B------:R-:W-:Y:S05]  /*0d90*/  BRA.U !UP5, `(.L_x_15) ;  /* 0x000000010d087547 */ /* 0x000fea000b800000 */
[----:B----4-:R-:W-:Y:S01]  /*0da0*/  UCGABAR_ARV ;  /* 0x00000000000079c7 */ /* 0x010fe20008000000 */
[----:B------:R-:W-:Y:S05]  /*0db0*/  BRA `(.L_x_16) ;  /* 0x0000000000047947 */ /* 0x000fea0003800000 */
.L_x_15:
[----:B----4-:R-:W-:Y:S01]  /*0dc0*/  NOP ;  /* 0x0000000000007918 */ /* 0x010fe20000000000 */
.L_x_16:
[----:B------:R-:W1:Y:S01]  /*0dd0*/  S2UR UR7, SR_CTAID.X ;  /* 0x00000000000779c3 */ /* 0x000e620000002500 */
[----:B------:R-:W-:-:S05]  /*0de0*/  CS2R.32 R76, SR_CgaSize ;  /* 0x00000000004c7805 */ /* 0x000fca0000008a00 */
[----:B------:R-:W-:-:S05]  /*0df0*/  IMAD R76, R76, -0xa0, RZ ;  /* 0xffffff604c4c7824 */ /* 0x000fca00078e02ff */
[----:B------:R-:W-:-:S14]  /*0e00*/  R2UR UR5, R76 ;  /* 0x000000004c0572ca */ /* 0x000fdc00000e0000 */
[----:B------:R-:W2:Y:S01]  /*0e10*/  LDCU UR5, c[0x0][UR5+0x2b0] ;  /* 0x00005600050577ac */ /* 0x000ea20008000800 */
[----:B------:R-:W-:-:S05]  /*0e20*/  CS2R.32 R76, SR_CgaSize ;  /* 0x00000000004c7805 */ /* 0x000fca0000008a00 */
[----:B------:R-:W-:-:S05]  /*0e30*/  IMAD R76, R76, -0xa0, RZ ;  /* 0xffffff604c4c7824 */ /* 0x000fca00078e02ff */
[----:B------:R-:W-:-:S14]  /*0e40*/  R2UR UR4, R76 ;  /* 0x000000004c0472ca */ /* 0x000fdc00000e0000 */
[----:B------:R-:W3:Y:S01]  /*0e50*/  LDCU UR4, c[0x0][UR4+0x2b4] ;  /* 0x00005680040477ac */ /* 0x000ee20008000800 */
[----:B------:R-:W4:Y:S01]  /*0e60*/  S2UR UR8, SR_CTAID.Y ;  /* 0x00000000000879c3 */ /* 0x000f220000002600 */
[----:B------:R-:W-:-:S05]  /*0e70*/  CS2R.32 R76, SR_CgaSize ;  /* 0x00000000004c7805 */ /* 0x000fca0000008a00 */
[----:B------:R-:W-:-:S05]  /*0e80*/  IMAD R76, R76, -0xa0, RZ ;  /* 0xffffff604c4c7824 */ /* 0x000fca00078e02ff */
[----:B------:R-:W-:-:S14]  /*0e90*/  R2UR UR9, R76 ;  /* 0x000000004c0972ca */ /* 0x000fdc00000e0000 */
[----:B------:R-:W3:Y:S01]  /*0ea0*/  LDCU UR9, c[0x0][UR9+0x2a0] ;  /* 0x00005400090977ac */ /* 0x000ee20008000800 */
[----:B------:R-:W3:Y:S01]  /*0eb0*/  LDCU UR21, c[0x0][0xb24] ;  /* 0x00016480ff1577ac */ /* 0x000ee20008000800 */
[----:B------:R-:W1:Y:S01]  /*0ec0*/  S2UR UR36, SR_CTAID.Z ;  /* 0x00000000002479c3 */ /* 0x000e620000002700 */
[----:B------:R-:W-:-:S05]  /*0ed0*/  CS2R.32 R76, SR_CgaSize ;  /* 0x00000000004c7805 */ /* 0x000fca0000008a00 */
[----:B------:R-:W-:-:S05]  /*0ee0*/  IMAD R76, R76, -0xa0, RZ ;  /* 0xffffff604c4c7824 */ /* 0x000fca00078e02ff */
[----:B------:R-:W-:-:S14]  /*0ef0*/  R2UR UR63, R76 ;  /* 0x000000004c3f72ca */ /* 0x000fdc00000e0000 */
[----:B------:R-:W3:Y:S01]  /*0f00*/  LDCU UR63, c[0x0][UR63+0x2a4] ;  /* 0x000054803f3f77ac */ /* 0x000ee20008000800 */
[----:B------:R-:W3:Y:S01]  /*0f10*/  LDCU UR42, c[0x0][0xb24] ;  /* 0x00016480ff2a77ac */ /* 0x000ee20008000800 */
[----:B-1----:R-:W-:Y:S01]  /*0f20*/  I2FP.F32.U32 R3, UR7 ;  /* 0x0000000700037c45 */ /* 0x002fe20008201000 */
[----:B------:R-:W1:Y:S04]  /*0f30*/  LDCU UR28, c[0x0][0xb30] ;  /* 0x00016600ff1c77ac */ /* 0x000e680008000800 */
[----:B--2---:R-:W-:Y:S01]  /*0f40*/  FMUL R3, R3, UR5 ;  /* 0x0000000503037c20 */ /* 0x004fe20008400000 */
[----:B------:R-:W-:Y:S01]  /*0f50*/  USHF.L.U32 UR26, UR45, 0xb, URZ ;  /* 0x0000000b2d1a7899 */ /* 0x000fe200080006ff */
[----:B----4-:R-:W-:Y:S01]  /*0f60*/  I2FP.F32.U32 R2, UR8 ;  /* 0x0000000800027c45 */ /* 0x010fe20008201000 */
[----:B---3--:R-:W-:-:S03]  /*0f70*/  UISETP.GE.AND UP2, UPT, UR21, 0x1, UPT ;  /* 0x000000011500788c */ /* 0x008fc6000bf46270 */
[----:B------:R-:W2:Y:S01]  /*0f80*/  F2I.U32.TRUNC.NTZ R3, R3 ;  /* 0x0000000300037305 */ /* 0x000ea2000020f000 */
[----:B------:R-:W-:Y:S01]  /*0f90*/  UMOV UR16, UR7 ;  /* 0x0000000700107c82 */ /* 0x000fe20008000000 */
[----:B------:R-:W-:Y:S01]  /*0fa0*/  FMUL R2, R2, UR4 ;  /* 0x0000000402027c20 */ /* 0x000fe20008400000 */
[----:B------:R-:W-:-:S05]  /*0fb0*/  UMOV UR20, UR8 ;  /* 0x0000000800147c82 */ /* 0x000fca0008000000 */
[----:B------:R-:W3:Y:S01]  /*0fc0*/  F2I.U32.TRUNC.NTZ R2, R2 ;  /* 0x0000000200027305 */ /* 0x000ee2000020f000 */
[----:B--2---:R-:W-:Y:S02]  /*0fd0*/  R2UR UR4, R3 ;  /* 0x00000000030472ca */ /* 0x004fe400000e0000 */
[----:B---3--:R-:W-:Y:S02]  /*0fe0*/  R2UR UR6, R2 ;  /* 0x00000000020672ca */ /* 0x008fe400000e0000 */
[----:B------:R-:W-:-:S09]  /*0ff0*/  PRMT R2, RZ, 0x7610, R2 ;  /* 0x00007610ff027816 */ /* 0x000fd20000000002 */
[----:B------:R-:W-:-:S04]  /*1000*/  UIADD3 UR5, UPT, UPT, -UR4, URZ, URZ ;  /* 0x000000ff04057290 */ /* 0x000fc8000fffe1ff */
[----:B------:R-:W-:Y:S02]  /*1010*/  UIMAD UR5, UR9, UR5, UR7 ;  /* 0x00000005090572a4 */ /* 0x000fe4000f8e0207 */
[----:B------:R-:W-:-:S04]  /*1020*/  UIADD3 UR4, UPT, UPT, -UR6, URZ, URZ ;  /* 0x000000ff06047290 */ /* 0x000fc8000fffe1ff */
[----:B------:R-:W-:Y:S01]  /*1030*/  IMAD.U32 R76, RZ, RZ, UR5 ;  /* 0x00000005ff4c7e24 */ /* 0x000fe2000f8e00ff */
[----:B------:R-:W-:Y:S01]  /*1040*/  UIMAD UR63, UR63, UR4, UR8 ;  /* 0x000000043f3f72a4 */ /* 0x000fe2000f8e0208 */
[----:B-1----:R-:W-:Y:S11]  /*1050*/  BRA.U UP4, `(.L_x_17) ;  /* 0x0000000104287547 */ /* 0x002ff6000b800000 */
[----:B------:R-:W-:Y:S01]  /*1060*/  R2UR UR4, R76 ;  /* 0x000000004c0472ca */ /* 0x000fe200000e0000 */
[----:B------:R-:W-:Y:S02]  /*1070*/  UISETP.NE.AND UP0, UPT, UR63, URZ, UPT ;  /* 0x000000ff3f00728c */ /* 0x000fe4000bf05270 */
[----:B------:R-:W-:-:S10]  /*1080*/  UISETP.NE.AND UP1, UPT, UR63, 0x1, UPT ;  /* 0x000000013f00788c */ /* 0x000fd4000bf25270 */
[----:B------:R-:W-:-:S04]  /*1090*/  UISETP.EQ.OR UP0, UPT, UR4, URZ, !UP0 ;  /* 0x000000ff0400728c */ /* 0x000fc8000c702670 */
[----:B------:R-:W-:Y:S02]  /*10a0*/  USEL UR5, URZ, 0x1, !UP0 ;  /* 0x00000001ff057887 */ /* 0x000fe4000c000000 */
[----:B------:R-:W-:Y:S02]  /*10b0*/  UISETP.NE.AND UP0, UPT, UR4, URZ, UPT ;  /* 0x000000ff0400728c */ /* 0x000fe4000bf05270 */
[----:B------:R-:W-:-:S04]  /*10c0*/  USEL UR4, URZ, 0x2, UP1 ;  /* 0x00000002ff047887 */ /* 0x000fc80008800000 */
[----:B------:R-:W-:-:S04]  /*10d0*/  USEL UR4, UR4, 0x2, UP0 ;  /* 0x0000000204047887 */ /* 0x000fc80008000000 */
[----:B------:R-:W-:-:S06]  /*10e0*/  UIADD3 UR4, UPT, UPT, UR5, UR4, URZ ;  /* 0x0000000405047290 */ /* 0x000fcc000fffe0ff */
[----:B------:R-:W-:Y:S02]  /*10f0*/  MOV R2, UR4 ;  /* 0x0000000400027c02 */ /* 0x000fe40008000f00 */
.L_x_17:
[----:B------:R-:W-:Y:S05]  /*1100*/  BRA.U !UP2, `(.L_x_18) ;  /* 0x000000010ad47547 */ /* 0x000fea000b800000 */
[----:B------:R-:W1:Y:S01]  /*1110*/  LDCU.128 UR12, c[0x0][0xb10] ;  /* 0x00016200ff0c77ac */ /* 0x000e620008000c00 */
[----:B------:R-:W2:Y:S01]  /*1120*/  LDCU UR6, c[0x0][0x370] ;  /* 0x00006e00ff0677ac */ /* 0x000ea20008000800 */
[----:B------:R-:W3:Y:S01]  /*1130*/  LDCU UR5, c[0x0][0x374] ;  /* 0x00006e80ff0577ac */ /* 0x000ee20008000800 */
[----:B------:R-:W4:Y:S01]  /*1140*/  LDCU UR27, c[0x0][0xb0c] ;  /* 0x00016180ff1b77ac */ /* 0x000f220008000800 */
[----:B------:R-:W4:Y:S01]  /*1150*/  LDCU UR4, c[0x0][0xb20] ;  /* 0x00016400ff0477ac */ /* 0x000f220008000800 */
[----:B------:R-:W4:Y:S01]  /*1160*/  LDCU.64 UR8, c[0x0][0xb28] ;  /* 0x00016500ff0877ac */ /* 0x000f220008000a00 */
[----:B-1----:R-:W-:Y:S02]  /*1170*/  UISETP.NE.AND UP0, UPT, UR14, 0x1, UPT ;  /* 0x000000010e00788c */ /* 0x002fe4000bf05270 */
[----:B---3--:R-:W-:Y:S02]  /*1180*/  UIMAD.WIDE.U32 UR10, UR5, UR15, URZ ;  /* 0x0000000f050a72a5 */ /* 0x008fe4000f8e00ff */
[----:B--2---:R-:W-:-:S02]  /*1190*/  UIMAD.WIDE.U32 UR22, UR6, UR12, URZ ;  /* 0x0000000c061672a5 */ /* 0x004fc4000f8e00ff */
[----:B----4-:R-:W-:Y:S02]  /*11a0*/  UISETP.NE.AND UP1, UPT, UR27, 0x1, UPT ;  /* 0x000000011b00788c */ /* 0x010fe4000bf25270 */
[----:B------:R-:W-:Y:S01]  /*11b0*/  UISETP.NE.AND UP2, UPT, UR21, 0x1, UPT ;  /* 0x000000011500788c */ /* 0x000fe2000bf45270 */
[----:B------:R-:W-:Y:S02]  /*11c0*/  UMOV UR10, UR11 ;  /* 0x0000000b000a7c82 */ /* 0x000fe40008000000 */
[----:B------:R-:W-:Y:S01]  /*11d0*/  UMOV UR22, UR23 ;  /* 0x0000001700167c82 */ /* 0x000fe20008000000 */
[----:B------:R-:W-:Y:S02]  /*11e0*/  @UP0 USHF.R.U32.HI UR5, URZ, UR4, UR10 ;  /* 0x00000004ff050299 */ /* 0x000fe4000801160a */
[----:B------:R-:W-:Y:S02]  /*11f0*/  UIMAD.WIDE.U32 UR24, UR20, UR15, URZ ;  /* 0x0000000f141872a5 */ /* 0x000fe4000f8e00ff */
[----:B------:R-:W-:-:S02]  /*1200*/  UIMAD.WIDE.U32 UR10, UR5, UR8, URZ ;  /* 0x00000008050a72a5 */ /* 0x000fc4000f8e00ff */
[----:B------:R-:W-:Y:S02]  /*1210*/  @UP1 USHF.R.U32.HI UR6, URZ, UR13, UR22 ;  /* 0x0000000dff061299 */ /* 0x000fe40008011616 */
[----:B------:R-:W-:Y:S02]  /*1220*/  UIMAD.WIDE.U32 UR18, UR16, UR12, URZ ;  /* 0x0000000c101272a5 */ /* 0x000fe4000f8e00ff */
[----:B------:R-:W-:Y:S01]  /*1230*/  UIMAD.WIDE.U32 UR22, UR6, UR8, URZ ;  /* 0x00000008061672a5 */ /* 0x000fe2000f8e00ff */
[----:B------:R-:W-:Y:S01]  /*1240*/  UMOV UR24, UR25 ;  /* 0x0000001900187c82 */ /* 0x000fe20008000000 */
[----:B------:R-:W-:Y:S01]  /*1250*/  UMOV UR10, UR11 ;  /* 0x0000000b000a7c82 */ /* 0x000fe20008000000 */
[----:B------:R-:W-:Y:S02]  /*1260*/  USHF.R.U32.HI UR24, URZ, UR4, UR24 ;  /* 0x00000004ff187299 */ /* 0x000fe40008011618 */
[----:B------:R-:W-:Y:S02]  /*1270*/  @UP2 USHF.R.U32.HI UR5, URZ, UR9, UR10 ;  /* 0x00000009ff052299 */ /* 0x000fe4000801160a */
[----:B------:R-:W-:Y:S01]  /*1280*/  UMOV UR7, UR23 ;  /* 0x0000001700077c82 */ /* 0x000fe20008000000 */
[----:B------:R-:W-:Y:S01]  /*1290*/  UMOV UR18, UR19 ;  /* 0x0000001300127c82 */ /* 0x000fe20008000000 */
[----:B------:R-:W-:-:S02]  /*12a0*/  @UP2 USHF.R.U32.HI UR6, URZ, UR9, UR7 ;  /* 0x00000009ff062299 */ /* 0x000fc40008011607 */
[----:B------:R-:W-:Y:S02]  /*12b0*/  USHF.R.U32.HI UR13, URZ, UR13, UR18 ;  /* 0x0000000dff0d7299 */ /* 0x000fe40008011612 */
[----:B------:R-:W-:Y:S02]  /*12c0*/  USEL UR4, UR20, UR24, !UP0 ;  /* 0x0000001814047287 */ /* 0x000fe4000c000000 */
[----:B------:R-:W-:Y:S02]  /*12d0*/  UIMAD UR7, UR5, UR21, URZ ;  /* 0x00000015050772a4 */ /* 0x000fe4000f8e02ff */
[----:B------:R-:W-:Y:S02]  /*12e0*/  USEL UR5, UR16, UR13, !UP1 ;  /* 0x0000000d10057287 */ /* 0x000fe4000c800000 */
[----:B------:R-:W-:Y:S02]  /*12f0*/  UIMAD UR12, UR6, UR21, URZ ;  /* 0x00000015060c72a4 */ /* 0x000fe4000f8e02ff */
[----:B------:R-:W-:-:S02]  /*1300*/  UISETP.GE.AND UP0, UPT, UR4, UR7, UPT ;  /* 0x000000070400728c */ /* 0x000fc4000bf06270 */
[----:B------:R-:W-:Y:S02]  /*1310*/  UIMAD.WIDE.U32 UR10, UR4, UR8, URZ ;  /* 0x00000008040a72a5 */ /* 0x000fe4000f8e00ff */
[----:B------:R-:W-:Y:S02]  /*1320*/  UISETP.GE.OR UP0, UPT, UR5, UR12, UP0 ;  /* 0x0000000c0500728c */ /* 0x000fe40008706670 */
[----:B------:R-:W-:Y:S02]  /*1330*/  UIMAD.WIDE.U32 UR12, UR5, UR8, URZ ;  /* 0x00000008050c72a5 */ /* 0x000fe4000f8e00ff */
[----:B------:R-:W-:Y:S01]  /*1340*/  UIADD3 UR10, UPT, UPT, -UR4, URZ, URZ ;  /* 0x000000ff040a7290 */ /* 0x000fe2000fffe1ff */
[----:B------:R-:W-:Y:S01]  /*1350*/  UMOV UR8, UR11 ;  /* 0x0000000b00087c82 */ /* 0x000fe20008000000 */
[----:B------:R-:W-:Y:S02]  /*1360*/  UIADD3 UR11, UPT, UPT, -UR5, URZ, URZ ;  /* 0x000000ff050b7290 */ /* 0x000fe4000fffe1ff */
[----:B------:R-:W-:-:S03]  /*1370*/  USHF.R.U32.HI UR8, URZ, UR9, UR8 ;  /* 0x00000009ff087299 */ /* 0x000fc60008011608 */
[----:B------:R-:W-:Y:S01]  /*1380*/  @!UP0 UMOV UR7, UR13 ;  /* 0x0000000d00078c82 */ /* 0x000fe20008000000 */
[----:B------:R-:W-:Y:S02]  /*1390*/  UIMAD UR20, UR14, UR10, UR20 ;  /* 0x0000000a0e1472a4 */ /* 0x000fe4000f8e0214 */
[----:B------:R-:W-:Y:S02]  /*13a0*/  USEL UR8, UR4, UR8, !UP2 ;  /* 0x0000000804087287 */ /* 0x000fe4000d000000 */
[----:B------:R-:W-:Y:S02]  /*13b0*/  @!UP0 USHF.R.U32.HI UR7, URZ, UR9, UR7 ;  /* 0x00000009ff078299 */ /* 0x000fe40008011607 */
[----:B------:R-:W-:Y:S02]  /*13c0*/  UIADD3 UR9, UPT, UPT, -UR8, URZ, URZ ;  /* 0x000000ff08097290 */ /* 0x000fe4000fffe1ff */
[----:B------:R-:W-:Y:S02]  /*13d0*/  @!UP0 USEL UR7, UR5, UR7, !UP2 ;  /* 0x0000000705078287 */ /* 0x000fe4000d000000 */
[----:B------:R-:W-:-:S02]  /*13e0*/  UIMAD UR9, UR21, UR9, UR4 ;  /* 0x00000009150972a4 */ /* 0x000fc4000f8e0204 */
[----:B------:R-:W-:Y:S02]  /*13f0*/  @!UP0 UIADD3 UR8, UPT, UPT, UR8, -UR7, URZ ;  /* 0x8000000708088290 */ /* 0x000fe4000fffe0ff */
[----:B------:R-:W-:Y:S02]  /*1400*/  @!UP0 UIMAD UR6, UR9, UR6, UR7 ;  /* 0x00000006090682a4 */ /* 0x000fe4000f8e0207 */
[----:B------:R-:W-:Y:S02]  /*1410*/  @!UP0 UIMAD UR4, UR8, UR21, UR5 ;  /* 0x00000015080482a4 */ /* 0x000fe4000f8e0205 */
[----:B------:R-:W-:Y:S02]  /*1420*/  UIMAD UR16, UR27, UR11, UR16 ;  /* 0x0000000b1b1072a4 */ /* 0x000fe4000f8e0210 */
[----:B------:R-:W-:Y:S01]  /*1430*/  UIMAD UR20, UR4, UR14, UR20 ;  /* 0x0000000e041472a4 */ /* 0x000fe2000f8e0214 */
[----:B------:R-:W-:Y:S02]  /*1440*/  @!UP0 UMOV UR5, UR6 ;  /* 0x0000000600058c82 */ /* 0x000fe40008000000 */
[----:B------:R-:W-:-:S12]  /*1450*/  UIMAD UR16, UR5, UR27, UR16 ;  /* 0x0000001b051072a4 */ /* 0x000fd8000f8e0210 */
.L_x_18:
[----:B------:R-:W-:Y:S02]  /*1460*/  UISETP.NE.AND UP1, UPT, UR28, 0x1, UPT ;  /* 0x000000011c00788c */ /* 0x000fe4000bf25270 */
[----:B------:R-:W-:Y:S02]  /*1470*/  UISETP.NE.AND UP0, UPT, UR17, 0x2, UPT ;  /* 0x000000021100788c */ /* 0x000fe4000bf05270 */
[----:B------:R-:W-:-:S05]  /*1480*/  ULOP3.LUT UR24, UR26, 0x800, URZ, 0xc0, !UPT ;  /* 0x000008001a187892 */ /* 0x000fca000f8ec0ff */
[----:B------:R-:W-:Y:S07]  /*1490*/  BRA.U UP1, `(.L_x_19) ;  /* 0x0000000101447547 */ /* 0x000fee000b800000 */
[----:B------:R-:W1:Y:S01]  /*14a0*/  LDCU.128 UR8, c[0x0][0xb10] ;  /* 0x00016200ff0877ac */ /* 0x000e620008000c00 */
[----:B------:R-:W2:Y:S01]  /*14b0*/  LDCU UR12, c[0x0][0xb0c] ;  /* 0x00016180ff0c77ac */ /* 0x000ea20008000800 */
[----:B------:R-:W3:Y:S01]  /*14c0*/  LDCU UR13, c[0x0][0xb20] ;  /* 0x00016400ff0d77ac */ /* 0x000ee20008000800 */
[----:B-1----:R-:W-:Y:S02]  /*14d0*/  UIMAD.WIDE.U32 UR6, UR16, UR8, URZ ;  /* 0x00000008100672a5 */ /* 0x002fe4000f8e00ff */
[----:B------:R-:W-:Y:S02]  /*14e0*/  UIMAD.WIDE.U32 UR4, UR20, UR11, URZ ;  /* 0x0000000b140472a5 */ /* 0x000fe4000f8e00ff */
[----:B--2---:R-:W-:Y:S02]  /*14f0*/  UISETP.NE.AND UP2, UPT, UR12, 0x1, UPT ;  /* 0x000000010c00788c */ /* 0x004fe4000bf45270 */
[----:B------:R-:W-:Y:S01]  /*1500*/  UISETP.NE.AND UP1, UPT, UR10, 0x1, UPT ;  /* 0x000000010a00788c */ /* 0x000fe2000bf25270 */
[----:B------:R-:W-:-:S02]  /*1510*/  UMOV UR6, UR7 ;  /* 0x0000000700067c82 */ /* 0x000fc40008000000 */
[----:B------:R-:W-:Y:S01]  /*1520*/  UMOV UR4, UR5 ;  /* 0x0000000500047c82 */ /* 0x000fe20008000000 */
[----:B------:R-:W-:Y:S02]  /*1530*/  USHF.R.U32.HI UR6, URZ, UR9, UR6 ;  /* 0x00000009ff067299 */ /* 0x000fe40008011606 */
[----:B---3--:R-:W-:Y:S02]  /*1540*/  USHF.R.U32.HI UR4, URZ, UR13, UR4 ;  /* 0x0000000dff047299 */ /* 0x008fe40008011604 */
[----:B------:R-:W-:Y:S02]  /*1550*/  USEL UR5, UR16, UR6, !UP2 ;  /* 0x0000000610057287 */ /* 0x000fe4000d000000 */
[----:B------:R-:W-:-:S04]  /*1560*/  USEL UR4, UR20, UR4, !UP1 ;  /* 0x0000000414047287 */ /* 0x000fc8000c800000 */
[----:B------:R-:W-:Y:S02]  /*1570*/  UIADD3 UR6, UPT, UPT, UR5, -UR4, URZ ;  /* 0x8000000405067290 */ /* 0x000fe4000fffe0ff */
[----:B------:R-:W-:Y:S02]  /*1580*/  UIADD3 UR4, UPT, UPT, -UR5, UR4, URZ ;  /* 0x0000000405047290 */ /* 0x000fe4000fffe1ff */
[----:B------:R-:W-:Y:S02]  /*1590*/  UIMAD UR20, UR6, UR10, UR20 ;  /* 0x0000000a061472a4 */ /* 0x000fe4000f8e0214 */
[----:B------:R-:W-:-:S12]  /*15a0*/  UIMAD UR16, UR4, UR12, UR16 ;  /* 0x0000000c041072a4 */ /* 0x000fd8000f8e0210 */
.L_x_19:
[----:B------:R-:W-:Y:S05]  /*15b0*/  BRA.U !UP5, `(.L_x_20) ;  /* 0x000000010d0c7547 */ /* 0x000fea000b800000 */
[----:B------:R-:W-:Y:S01]  /*15c0*/  UCGABAR_WAIT ;  /* 0x0000000000007dc7 */ /* 0x000fe20008000000 */
[----:B------:R-:W-:Y:S01]  /*15d0*/  CCTL.IVALL ;  /* 0x00000000ff00798f */ /* 0x000fe20002000000 */
[----:B------:R-:W-:Y:S05]  /*15e0*/  BRA `(.L_x_21) ;  /* 0x0000000000047947 */ /* 0x000fea0003800000 */
.L_x_20:
[----:B------:R-:W-:Y:S06]  /*15f0*/  BAR.SYNC.DEFER_BLOCKING 0x0 ;  /* 0x0000000000007b1d */ /* 0x000fec0000010000 */
.L_x_21:
[----:B------:R-:W-:Y:S05]  /*1600*/  BRA.U UP0, `(.L_x_22) ;  /* 0x0000001100c07547 */ /* 0x000fea000b800000 */
[----:B------:R-:W1:Y:S01]  /*1610*/  LDCU UR6, c[0x0][0x38c] ;  /* 0x00007180ff0677ac */ /* 0x000e620008000800 */
[----:B------:R-:W-:Y:S01]  /*1620*/  PLOP3.LUT P1, PT, PT, PT, UP3, 0x80, 0x8 ;  /* 0x000000000008781c */ /* 0x000fe20003f2f038 */
[----:B------:R-:W-:Y:S01]  /*1630*/  IMAD.MOV.U32 R12, RZ, RZ, 0x1 ;  /* 0x00000001ff0c7424 */ /* 0x000fe200078e00ff */
[----:B------:R-:W-:Y:S01]  /*1640*/  ISETP.EQ.OR P2, PT, R0, RZ, P3 ;  /* 0x000000ff0000720c */ /* 0x000fe20001f42670 */
[----:B------:R-:W-:Y:S01]  /*1650*/  UISETP.NE.AND UP1, UPT, UR17, URZ, UPT ;  /* 0x000000ff1100728c */ /* 0x000fe2000bf25270 */
[----:B------:R-:W-:Y:S02]  /*1660*/  PLOP3.LUT P1, PT, P1, PT, PT, 0x8, 0x80 ;  /* 0x000000000080781c */ /* 0x000fe40000f2e170 */
[----:B------:R-:W-:Y:S01]  /*1670*/  CS2R R10, SRZ ;  /* 0x00000000000a7805 */ /* 0x000fe2000001ff00 */
[----:B------:R-:W-:Y:S01]  /*1680*/  IMAD.MOV.U32 R9, RZ, RZ, RZ ;  /* 0x000000ffff097224 */ /* 0x000fe200078e00ff */
[----:B------:R-:W2:Y:S01]  /*1690*/  LDCU UR39, c[0x0][0x370] ;  /* 0x00006e00ff2777ac */ /* 0x000ea20008000800 */
[----:B------:R-:W-:Y:S01]  /*16a0*/  IMAD.MOV.U32 R8, RZ, RZ, 0x1 ;  /* 0x00000001ff087424 */ /* 0x000fe200078e00ff */
[----:B------:R-:W3:Y:S01]  /*16b0*/  LDCU.64 UR28, c[0x0][0x348] ;  /* 0x00006900ff1c77ac */ /* 0x000ee20008000a00 */
[----:B------:R-:W-:-:S02]  /*16c0*/  USHF.R.U32.HI UR44, URZ, 0x6, UR24 ;  /* 0x00000006ff2c7899 */ /* 0x000fc40008011618 */
[----:B-1----:R-:W-:Y:S02]  /*16d0*/  UIADD3 UR5, UPT, UPT, UR6, 0x3f, URZ ;  /* 0x0000003f06057890 */ /* 0x002fe4000fffe0ff */
[----:B------:R-:W-:Y:S02]  /*16e0*/  UIADD3 UR46, UPT, UPT, UR6, 0x7e, URZ ;  /* 0x0000007e062e7890 */ /* 0x000fe4000fffe0ff */
[----:B------:R-:W-:Y:S01]  /*16f0*/  USHF.R.S32.HI UR4, URZ, 0x1f, UR5 ;  /* 0x0000001fff047899 */ /* 0x000fe20008011405 */
[----:B------:R-:W1:Y:S03]  /*1700*/  LDCU UR38, c[0x0][0x374] ;  /* 0x00006e80ff2677ac */ /* 0x000e660008000800 */
[----:B------:R-:W-:Y:S02]  /*1710*/  ULEA.HI UR4, UR4, UR5, URZ, 0x6 ;  /* 0x0000000504047291 */ /* 0x000fe4000f8f30ff */
[----:B------:R-:W-:-:S02]  /*1720*/  USEL UR25, UR37, 0x2, UP1 ;  /* 0x0000000225197887 */ /* 0x000fc40008800000 */
[----:B------:R-:W-:Y:S02]  /*1730*/  USHF.R.S32.HI UR41, URZ, 0x6, UR4 ;  /* 0x00000006ff297899 */ /* 0x000fe40008011404 */
[----:B------:R-:W-:Y:S02]  /*1740*/  UIADD3 UR4, UPT, UPT, UR6, -0x1, URZ ;  /* 0xffffffff06047890 */ /* 0x000fe4000fffe0ff */
[----:B------:R-:W-:Y:S02]  /*1750*/  UISETP.LT.U32.AND UP0, UPT, UR41, 0x4, UPT ;  /* 0x000000042900788c */ /* 0x000fe4000bf01070 */
[----:B------:R-:W-:Y:S02]  /*1760*/  UISETP.GE.U32.AND UP2, UPT, UR4, -0x7f, UPT ;  /* 0xffffff810400788c */ /* 0x000fe4000bf46070 */
[----:B------:R-:W-:Y:S01]  /*1770*/  USEL UR40, UR41, 0x4, UP0 ;  /* 0x0000000429287887 */ /* 0x000fe20008000000 */
[----:B------:R-:W-:-:S03]  /*1780*/  UMOV UR5, URZ ;  /* 0x000000ff00057c82 */ /* 0x000fc60008000000 */
[----:B------:R-:W-:Y:S02]  /*1790*/  UIADD3 UR21, UPT, UPT, UR40, -0x1, URZ ;  /* 0xffffffff28157890 */ /* 0x000fe4000fffe0ff */
[----:B------:R-:W-:-:S03]  /*17a0*/  UIADD3 UR43, UPT, UPT, UR41, -UR40, URZ ;  /* 0x80000028292b7290 */ /* 0x000fc6000fffe0ff */
[----:B------:R-:W-:-:S04]  /*17b0*/  @UP2 UIADD3 UR21, UPT, UPT, UR40, URZ, URZ ;  /* 0x000000ff28152290 */ /* 0x000fc8000fffe0ff */
[----:B-123--:R-:W-:-:S12]  /*17c0*/  UIADD3 UR21, UPT, UPT, UR21, 0x1, URZ ;  /* 0x0000000115157890 */ /* 0x00efd8000fffe0ff */
.L_x_42:
[----:B------:R-:W-:Y:S01]  /*17d0*/  UISETP.NE.AND UP0, UPT, UR45, URZ, UPT ;  /* 0x000000ff2d00728c */ /* 0x000fe2000bf05270 */
[----:B------:R-:W1:Y:S08]  /*17e0*/  S2UR UR45, SR_CgaCtaId ;  /* 0x00000000002d79c3 */ /* 0x000e700000008800 */
[----:B------:R-:W-:Y:S05]  /*17f0*/  BRA.U UP0, `(.L_x_23) ;  /* 0x0000000100347547 */ /* 0x000fea000b800000 */
[----:B------:R-:W2:Y:S01]  /*1800*/  S2R R0, SR_CgaCtaId ;  /* 0x0000000000007919 */ /* 0x000ea20000008800 */
[----:B------:R-:W-:-:S04]  /*1810*/  MOV R2, 0x400 ;  /* 0x0000040000027802 */ /* 0x000fc80000000f00 */
[----:B--2---:R-:W-:Y:S02]  /*1820*/  LEA R0, R0, R2, 0x18 ;  /* 0x0000000200007211 */ /* 0x004fe400078ec0ff */
[----:B------:R-:W-:-:S03]  /*1830*/  SHF.L.U32 R2, R8, 0x1f, RZ ;  /* 0x0000001f08027819 */ /* 0x000fc600000006ff */
[----:B------:R-:W-:-:S04]  /*1840*/  IMAD R0, R9, 0x8, R0 ;  /* 0x0000000809007824 */ /* 0x000fc800078e0200 */
[----:B------:R-:W2:Y:S02]  /*1850*/  SYNCS.PHASECHK.TRANS64.TRYWAIT P0, [R0+URZ+0xe0], R2 ;  /* 0x0000e002000075a7 */ /* 0x000ea400080011ff */
[----:B--2---:R-:W-:Y:S05]  /*1860*/  @!P0 BRA `(.L_x_24) ;  /* 0x0000005c00d48947 */ /* 0x004fea0003800000 */
.L_x_112:
[----:B------:R-:W-:Y:S01]  /*1870*/  VIADD R9, R9, 0x1 ;  /* 0x0000000109097836 */ /* 0x000fe20000000000 */
[----:B------:R2:W-:Y:S04]  /*1880*/  SYNCS.ARRIVE.TRANS64.A1T0 RZ, [R0+URZ+0xd0], RZ ;  /* 0x0000d0ff00ff79a7 */ /* 0x0005e800081000ff */
[----:B------:R-:W-:-:S04]  /*1890*/  ISETP.NE.AND P0, PT, R9, 0x2, PT ;  /* 0x000000020900780c */ /* 0x000fc80003f05270 */
[----:B------:R-:W-:Y:S02]  /*18a0*/  SEL R9, R9, RZ, P0 ;  /* 0x000000ff09097207 */ /* 0x000fe40000000000 */
[----:B--2---:R-:W-:-:S04]  /*18b0*/  SEL R0, RZ, 0x1, P0 ;  /* 0x00000001ff007807 */ /* 0x004fc80000000000 */
[----:B------:R-:W-:-:S07]  /*18c0*/  LOP3.LUT R8, R8, R0, RZ, 0x3c, !PT ;  /* 0x0000000008087212 */ /* 0x000fce00078e3cff */
.L_x_23:
[----:B------:R-:W-:Y:S01]  /*18d0*/  UMOV UR6, 0x400 ;  /* 0x0000040000067882 */ /* 0x000fe20000000000 */
[----:B------:R-:W-:Y:S01]  /*18e0*/  SHF.L.U32 R0, R12, 0x1f, RZ ;  /* 0x0000001f0c007819 */ /* 0x000fe200000006ff */
[----:B-1----:R-:W-:Y:S02]  /*18f0*/  ULEA UR6, UR45, UR6, 0x18 ;  /* 0x000000062d067291 */ /* 0x002fe4000f8ec0ff */
[----:B------:R-:W-:Y:S02]  /*1900*/  UISETP.GE.U32.AND UP0, UPT, UR46, 0x7f, UPT ;  /* 0x0000007f2e00788c */ /* 0x000fe4000bf06070 */
[----:B------:R-:W-:Y:S02]  /*1910*/  ULEA UR4, UR5, UR6, 0x3 ;  /* 0x0000000605047291 */ /* 0x000fe4000f8e18ff */
[----:B------:R-:W-:Y:S02]  /*1920*/  USHF.L.U32 UR11, UR20, 0x7, URZ ;  /* 0x00000007140b7899 */ /* 0x000fe400080006ff */
[----:B------:R-:W-:Y:S01]  /*1930*/  ULEA UR35, UR16, UR44, 0x6 ;  /* 0x0000002c10237291 */ /* 0x000fe2000f8e30ff */
[----:B------:R-:W-:-:S04]  /*1940*/  UMOV UR13, URZ ;  /* 0x000000ff000d7c82 */ /* 0x000fc80008000000 */
[----:B------:R1:W2:Y:S01]  /*1950*/  SYNCS.PHASECHK.TRANS64.TRYWAIT P0, [UR4+0x20], R0 ;  /* 0x00002000ff0075a7 */ /* 0x0002a20008001104 */
[----:B------:R-:W-:Y:S06]  /*1960*/  BRA.U !UP0, `(.L_x_25) ;  /* 0x0000000108bc7547 */ /* 0x000fec000b800000 */
[----:B------:R-:W-:Y:S01]  /*1970*/  UMOV UR7, URZ ;  /* 0x000000ff00077c82 */ /* 0x000fe20008000000 */
[----:B------:R-:W-:-:S05]  /*1980*/  UMOV UR4, UR5 ;  /* 0x0000000500047c82 */ /* 0x000fca0008000000 */
.L_x_31:
[----:B------:R-:W-:Y:S01]  /*1990*/  ULEA UR33, UR4, UR6, 0x3 ;  /* 0x0000000604217291 */ /* 0x000fe2000f8e18ff */
[----:B--2---:R-:W-:Y:S01]  /*19a0*/  @!P3 MOV R2, 0x3000 ;  /* 0x000030000002b802 */ /* 0x004fe20000000f00 */
[----:B--2-4-:R-:W-:Y:S10]  /*19b0*/  @P0 BRA `(.L_x_26) ;  /* 0x00000000000c0947 */ /* 0x014ff40003800000 */
[----:B------:R-:W-:-:S04]  /*19c0*/  SHF.L.U32 R3, R12, 0x1f, RZ ;  /* 0x0000001f0c037819 */ /* 0x000fc800000006ff */
[----:B------:R-:W2:Y:S02]  /*19d0*/  SYNCS.PHASECHK.TRANS64.TRYWAIT P0, [UR33+0x20], R3 ;  /* 0x00002003ff0075a7 */ /* 0x000ea40008001121 */
[----:B--2---:R-:W-:Y:S05]  /*19e0*/  @!P0 BRA `(.L_x_27) ;  /* 0x0000005c00888947 */ /* 0x004fea0003800000 */
.L_x_26:
[----:B------:R2:W-:Y:S01]  /*19f0*/  @!P3 SYNCS.ARRIVE.TRANS64 RZ, [UR33], R2 ;  /* 0x00000002ffffb9a7 */ /* 0x0005e20008000021 */
[----:B------:R-:W-:-:S04]  /*1a00*/  ULOP3.LUT UR5, UR25, 0x2, URZ, 0xfc, !UPT ;  /* 0x0000000219057892 */ /* 0x000fc8000f8efcff */
[----:B------:R-:W-:-:S09]  /*1a10*/  UISETP.NE.AND UP0, UPT, UR5, 0x2, UPT ;  /* 0x000000020500788c */ /* 0x000fd2000bf05270 */
[----:B------:R-:W-:Y:S05]  /*1a20*/  BRA.U UP0, `(.L_x_28) ;  /* 0x0000000100047547 */ /* 0x000fea000b800000 */
[----:B------:R-:W-:Y:S05]  /*1a30*/  BPT.TRAP 0x1 ;  /* 0x000000040000795c */ /* 0x000fea0000300000 */
.L_x_28:
[----:B------:R-:W-:Y:S04]  /*1a40*/  BSSY.RECONVERGENT B0, `(.L_x_29) ;  /* 0x0000003000007945 */ /* 0x000fe80003800200 */
[----:B------:R-:W-:Y:S05]  /*1a50*/  @P2 BRA `(.L_x_30) ;  /* 0x0000000000042947 */ /* 0x000fea0003800000 */
[----:B------:R-:W-:Y:S05]  /*1a60*/  BPT.TRAP 0x1 ;  /* 0x000000040000795c */ /* 0x000fea0000300000 */
.L_x_30:
[----:B------:R-:W-:Y:S05]  /*1a70*/  BSYNC.RECONVERGENT B0 ;  /* 0x0000000000007941 */ /* 0x000fea0003800200 */
.L_x_29:
[----:B------:R-:W-:Y:S02]  /*1a80*/  UIADD3 UR5, UPT, UPT, UR4, 0x1, URZ ;  /* 0x0000000104057890 */ /* 0x000fe4000fffe0ff */
[----:B------:R-:W-:Y:S02]  /*1a90*/  ULEA UR32, UR4, UR24, 0xc ;  /* 0x0000001804207291 */ /* 0x000fe4000f8e60ff */
[----:B------:R-:W-:Y:S02]  /*1aa0*/  UISETP.NE.AND UP0, UPT, UR5, 0x4, UPT ;  /* 0x000000040500788c */ /* 0x000fe4000bf05270 */
[----:B------:R-:W-:Y:S02]  /*1ab0*/  UIADD3 UR16, UP1, UPT, UR28, 0x80, URZ ;  /* 0x000000801c107890 */ /* 0x000fe4000ff3e0ff */
[----:B------:R-:W-:Y:S02]  /*1ac0*/  USEL UR9, URZ, 0x1, UP0 ;  /* 0x00000001ff097887 */ /* 0x000fe40008000000 */
[----:B------:R-:W-:-:S02]  /*1ad0*/  USEL UR5, UR5, URZ, UP0 ;  /* 0x000000ff05057287 */ /* 0x000fc40008000000 */
[----:B------:R-:W-:Y:S02]  /*1ae0*/  UIADD3 UR14, UP0, UPT, UR28, 0x180, URZ ;  /* 0x000001801c0e7890 */ /* 0x000fe4000ff1e0ff */
[----:B------:R-:W-:Y:S01]  /*1af0*/  ULEA UR8, UR5, UR6, 0x3 ;  /* 0x0000000605087291 */ /* 0x000fe2000f8e18ff */
[----:B------:R-:W-:Y:S01]  /*1b00*/  LOP3.LUT R12, R12, UR9, RZ, 0x3c, !PT ;  /* 0x000000090c0c7c12 */ /* 0x000fe2000f8e3cff */
[----:B------:R-:W-:Y:S02]  /*1b10*/  USHF.L.U32 UR34, UR7, 0x6, URZ ;  /* 0x0000000607227899 */ /* 0x000fe400080006ff */
[----:B------:R-:W-:Y:S01]  /*1b20*/  UIADD3.X UR17, UPT, UPT, URZ, UR29, URZ, UP1, !UPT ;  /* 0x0000001dff117290 */ /* 0x000fe20008ffe4ff */
[----:B-1----:R-:W-:Y:S01]  /*1b30*/  SHF.L.U32 R0, R12, 0x1f, RZ ;  /* 0x0000001f0c007819 */ /* 0x002fe200000006ff */
[----:B------:R-:W-:Y:S02]  /*1b40*/  UIADD3 UR32, UPT, UPT, UR6, 0x4400, UR32 ;  /* 0x0000440006207890 */ /* 0x000fe4000fffe020 */
[----:B------:R-:W-:Y:S01]  /*1b50*/  UIADD3.X UR15, UPT, UPT, URZ, UR29, URZ, UP0, !UPT ;  /* 0x0000001dff0f7290 */ /* 0x000fe200087fe4ff */
[----:B------:R3:W4:Y:S01]  /*1b60*/  SYNCS.PHASECHK.TRANS64.TRYWAIT P0, [UR8+0x20], R0 ;  /* 0x00002000ff0075a7 */ /* 0x0007220008001108 */
[----:B------:R-:W-:Y:S01]  /*1b70*/  ULEA UR8, UR4, UR6, 0xd ;  /* 0x0000000604087291 */ /* 0x000fe2000f8e68ff */
[----:B------:R-:W-:Y:S01]  /*1b80*/  UMOV UR13, 0x30000 ;  /* 0x00030000000d7882 */ /* 0x000fe20000000000 */
[----:B------:R-:W-:-:S02]  /*1b90*/  UMOV UR18, 0x0 ;  /* 0x0000000000127882 */ /* 0x000fc40000000000 */
[----:B------:R-:W-:Y:S01]  /*1ba0*/  UIADD3 UR8, UPT, UPT, UR8, 0x8400, URZ ;  /* 0x0000840008087890 */ /* 0x000fe2000fffe0ff */
[----:B------:R-:W-:Y:S01]  /*1bb0*/  UMOV UR19, 0x10000000 ;  /* 0x1000000000137882 */ /* 0x000fe20000000000 */
[----:B------:R-:W-:Y:S01]  /*1bc0*/  UMOV UR12, UR36 ;  /* 0x00000024000c7c82 */ /* 0x000fe20008000000 */
[----:B------:R-:W-:Y:S01]  /*1bd0*/  UMOV UR9, UR33 ;  /* 0x0000002100097c82 */ /* 0x000fe20008000000 */
[----:B------:R-:W-:Y:S01]  /*1be0*/  UMOV UR10, UR34 ;  /* 0x00000022000a7c82 */ /* 0x000fe20008000000 */
[----:B------:R1:W-:Y:S01]  /*1bf0*/  UTMALDG.3D.MULTICAST [UR32], [UR16], UR13, desc[UR18] ;  /* 0x00001220100073b4 */ /* 0x0003e2000801180d */
[----:B------:R-:W-:Y:S01]  /*1c00*/  UIADD3 UR7, UPT, UPT, UR7, 0x1, URZ ;  /* 0x0000000107077890 */ /* 0x000fe2000fffe0ff */
[----:B------:R-:W-:-:S03]  /*1c10*/  UMOV UR4, UR5 ;  /* 0x0000000500047c82 */ /* 0x000fc60008000000 */
[----:B------:R-:W-:Y:S01]  /*1c20*/  UISETP.NE.AND UP0, UPT, UR7, UR21, UPT ;  /* 0x000000150700728c */ /* 0x000fe2000bf05270 */
[----:B------:R3:W-:Y:S01]  /*1c30*/  UTMALDG.3D [UR8], [UR14], desc[UR18] ;  /* 0x000012080e0075b4 */ /* 0x0007e20008011000 */
[----:B-1----:R-:W-:-:S07]  /*1c40*/  UMOV UR13, UR21 ;  /* 0x00000015000d7c82 */ /* 0x002fce0008000000 */
[----:B---3--:R-:W-:Y:S05]  /*1c50*/  BRA.U UP0, `(.L_x_31) ;  /* 0xfffffffd004c7547 */ /* 0x008fea000b83ffff */
.L_x_25:
[----:B------:R-:W-:Y:S01]  /*1c60*/  ULEA UR4, UR5, UR6, 0x3 ;  /* 0x0000000605047291 */ /* 0x000fe2000f8e18ff */
[----:B-1----:R-:W-:Y:S01]  /*1c70*/  SHF.L.U32 R0, R12, 0x1f, RZ ;  /* 0x0000001f0c007819 */ /* 0x002fe200000006ff */
[----:B------:R-:W-:Y:S01]  /*1c80*/  @!P1 SYNCS.ARRIVE.TRANS64.A1T0 RZ, [UR6+0x68], RZ ;  /* 0x000068ffffff99a7 */ /* 0x000fe20008100006 */
[----:B------:R-:W-:-:S06]  /*1c90*/  UISETP.GT.AND UP0, UPT, UR41, UR40, UPT ;  /* 0x000000282900728c */ /* 0x000fcc000bf04270 */
[----:B--2-4-:R1:W2:Y:S03]  /*1ca0*/  SYNCS.PHASECHK.TRANS64.TRYWAIT P0, [UR4+0x20], R0 ;  /* 0x00002000ff0075a7 */ /* 0x0142a60008001104 */
[----:B------:R-:W-:Y:S05]  /*1cb0*/  BRA.U !UP0, `(.L_x_32) ;  /* 0x0000000108c07547 */ /* 0x000fea000b800000 */
[----:B------:R-:W-:Y:S01]  /*1cc0*/  UIADD3 UR26, UPT, UPT, UR43, UR13, URZ ;  /* 0x0000000d2b1a7290 */ /* 0x000fe2000fffe0ff */
[----:B------:R-:W-:-:S11]  /*1cd0*/  UMOV UR4, UR5 ;  /* 0x0000000500047c82 */ /* 0x000fd60008000000 */
.L_x_38:
[----:B------:R-:W-:Y:S01]  /*1ce0*/  ULEA UR17, UR4, UR6, 0x3 ;  /* 0x0000000604117291 */ /* 0x000fe2000f8e18ff */
[----:B--2---:R-:W-:Y:S01]  /*1cf0*/  @!P3 MOV R2, 0x3000 ;  /* 0x000030000002b802 */ /* 0x004fe20000000f00 */
[----:B--2-4-:R-:W-:Y:S10]  /*1d00*/  @P0 BRA `(.L_x_33) ;  /* 0x00000000000c0947 */ /* 0x014ff40003800000 */
[----:B------:R-:W-:-:S04]  /*1d10*/  SHF.L.U32 R3, R12, 0x1f, RZ ;  /* 0x0000001f0c037819 */ /* 0x000fc800000006ff */
[----:B------:R-:W2:Y:S02]  /*1d20*/  SYNCS.PHASECHK.TRANS64.TRYWAIT P0, [UR17+0x20], R3 ;  /* 0x00002003ff0075a7 */ /* 0x000ea40008001111 */
[----:B--2---:R-:W-:Y:S05]  /*1d30*/  @!P0 BRA `(.L_x_34) ;  /* 0x0000005800cc8947 */ /* 0x004fea0003800000 */
.L_x_33:
[----:B------:R2:W-:Y:S01]  /*1d40*/  @!P3 SYNCS.ARRIVE.TRANS64 RZ, [UR17], R2 ;  /* 0x00000002ffffb9a7 */ /* 0x0005e20008000011 */
[----:B------:R-:W-:-:S04]  /*1d50*/  ULOP3.LUT UR5, UR25, 0x2, URZ, 0xfc, !UPT ;  /* 0x0000000219057892 */ /* 0x000fc8000f8efcff */
[----:B------:R-:W-:-:S09]  /*1d60*/  UISETP.NE.AND UP0, UPT, UR5, 0x2, UPT ;  /* 0x000000020500788c */ /* 0x000fd2000bf05270 */
[----:B------:R-:W-:Y:S05]  /*1d70*/  BRA.U UP0, `(.L_x_35) ;  /* 0x0000000100047547 */ /* 0x000fea000b800000 */
[----:B------:R-:W-:Y:S05]  /*1d80*/  BPT.TRAP 0x1 ;  /* 0x000000040000795c */ /* 0x000fea0000300000 */
.L_x_35:
[----:B------:R-:W-:Y:S04]  /*1d90*/  BSSY.RECONVERGENT B0, `(.L_x_36) ;  /* 0x0000003000007945 */ /* 0x000fe80003800200 */
[----:B------:R-:W-:Y:S05]  /*1da0*/  @P2 BRA `(.L_x_37) ;  /* 0x0000000000042947 */ /* 0x000fea0003800000 */
[----:B------:R-:W-:Y:S05]  /*1db0*/  BPT.TRAP 0x1 ;  /* 0x000000040000795c */ /* 0x000fea0000300000 */
.L_x_37:
[----:B------:R-:W-:Y:S05]  /*1dc0*/  BSYNC.RECONVERGENT B0 ;  /* 0x0000000000007941 */ /* 0x000fea0003800200 */
.L_x_36:
[----:B------:R-:W-:Y:S02]  /*1dd0*/  UIADD3 UR5, UPT, UPT, UR4, 0x1, URZ ;  /* 0x0000000104057890 */ /* 0x000fe4000fffe0ff */
[----:B------:R-:W-:Y:S02]  /*1de0*/  ULEA UR16, UR4, UR24, 0xc ;  /* 0x0000001804107291 */ /* 0x000fe4000f8e60ff */
[----:B------:R-:W-:Y:S02]  /*1df0*/  UISETP.NE.AND UP0, UPT, UR5, 0x4, UPT ;  /* 0x000000040500788c */ /* 0x000fe4000bf05270 */
[----:B------:R-:W-:Y:S02]  /*1e00*/  UIADD3 UR22, UP1, UPT, UR28, 0x80, URZ ;  /* 0x000000801c167890 */ /* 0x000fe4000ff3e0ff */
[----:B------:R-:W-:Y:S02]  /*1e10*/  USEL UR8, URZ, 0x1, UP0 ;  /* 0x00000001ff087887 */ /* 0x000fe40008000000 */
[----:B------:R-:W-:-:S02]  /*1e20*/  USEL UR5, UR5, URZ, UP0 ;  /* 0x000000ff05057287 */ /* 0x000fc40008000000 */
[----:B------:R-:W-:Y:S02]  /*1e30*/  UIADD3 UR14, UP0, UPT, UR28, 0x180, URZ ;  /* 0x000001801c0e7890 */ /* 0x000fe4000ff1e0ff */
[----:B------:R-:W-:Y:S01]  /*1e40*/  LOP3.LUT R12, R12, UR8, RZ, 0x3c, !PT ;  /* 0x000000080c0c7c12 */ /* 0x000fe2000f8e3cff */
[----:B------:R-:W-:Y:S02]  /*1e50*/  ULEA UR7, UR5, UR6, 0x3 ;  /* 0x0000000605077291 */ /* 0x000fe4000f8e18ff */
[----:B------:R-:W-:Y:S01]  /*1e60*/  ULEA UR8, UR4, UR6, 0xd ;  /* 0x0000000604087291 */ /* 0x000fe2000f8e68ff */
[----:B-1----:R-:W-:Y:S01]  /*1e70*/  SHF.L.U32 R0, R12, 0x1f, RZ ;  /* 0x0000001f0c007819 */ /* 0x002fe200000006ff */
[----:B------:R-:W-:Y:S02]  /*1e80*/  USHF.L.U32 UR18, UR13, 0x6, URZ ;  /* 0x000000060d127899 */ /* 0x000fe400080006ff */
[----:B------:R-:W-:Y:S02]  /*1e90*/  UIADD3 UR16, UPT, UPT, UR6, 0x4400, UR16 ;  /* 0x0000440006107890 */ /* 0x000fe4000fffe010 */
[----:B------:R-:W-:Y:S01]  /*1ea0*/  UIADD3.X UR23, UPT, UPT, URZ, UR29, URZ, UP1, !UPT ;  /* 0x0000001dff177290 */ /* 0x000fe20008ffe4ff */
[----:B------:R3:W4:Y:S01]  /*1eb0*/  SYNCS.PHASECHK.TRANS64.TRYWAIT P0, [UR7+0x20], R0 ;  /* 0x00002000ff0075a7 */ /* 0x0007220008001107 */
[----:B------:R-:W-:-:S02]  /*1ec0*/  UIADD3 UR8, UPT, UPT, UR8, 0x8400, URZ ;  /* 0x0000840008087890 */ /* 0x000fc4000fffe0ff */
[----:B------:R-:W-:Y:S01]  /*1ed0*/  UIADD3.X UR15, UPT, UPT, URZ, UR29, URZ, UP0, !UPT ;  /* 0x0000001dff0f7290 */ /* 0x000fe200087fe4ff */
[----:B------:R-:W-:Y:S01]  /*1ee0*/  UMOV UR7, 0x30000 ;  /* 0x0003000000077882 */ /* 0x000fe20000000000 */
[----:B------:R-:W-:Y:S01]  /*1ef0*/  UMOV UR30, 0x0 ;  /* 0x00000000001e7882 */ /* 0x000fe20000000000 */
[----:B------:R-:W-:Y:S01]  /*1f00*/  UMOV UR31, 0x10000000 ;  /* 0x10000000001f7882 */ /* 0x000fe20000000000 */
[----:B------:R-:W-:Y:S01]  /*1f10*/  UMOV UR19, UR35 ;  /* 0x0000002300137c82 */ /* 0x000fe20008000000 */
[----:B------:R-:W-:Y:S01]  /*1f20*/  UMOV UR20, UR36 ;  /* 0x0000002400147c82 */ /* 0x000fe20008000000 */
[----:B------:R-:W-:Y:S01]  /*1f30*/  UMOV UR12, UR36 ;  /* 0x00000024000c7c82 */ /* 0x000fe20008000000 */
[----:B------:R-:W-:Y:S01]  /*1f40*/  UMOV UR9, UR17 ;  /* 0x0000001100097c82 */ /* 0x000fe20008000000 */
[----:B------:R-:W-:Y:S01]  /*1f50*/  UMOV UR10, UR18 ;  /* 0x00000012000a7c82 */ /* 0x000fe20008000000 */
[----:B------:R3:W-:Y:S01]  /*1f60*/  UTMALDG.3D.MULTICAST [UR16], [UR22], UR7, desc[UR30] ;  /* 0x00001e10160073b4 */ /* 0x0007e20008011807 */
[----:B------:R-:W-:Y:S01]  /*1f70*/  UIADD3 UR13, UPT, UPT, UR13, 0x1, URZ ;  /* 0x000000010d0d7890 */ /* 0x000fe2000fffe0ff */
[----:B------:R-:W-:-:S03]  /*1f80*/  UMOV UR4, UR5 ;  /* 0x0000000500047c82 */ /* 0x000fc60008000000 */
[----:B------:R-:W-:Y:S01]  /*1f90*/  UISETP.NE.AND UP0, UPT, UR13, UR26, UPT ;  /* 0x0000001a0d00728c */ /* 0x000fe2000bf05270 */
[----:B------:R3:W-:Y:S08]  /*1fa0*/  UTMALDG.3D [UR8], [UR14], desc[UR30] ;  /* 0x00001e080e0075b4 */ /* 0x0007f00008011000 */
[----:B---3--:R-:W-:Y:S05]  /*1fb0*/  BRA.U UP0, `(.L_x_38) ;  /* 0xfffffffd00487547 */ /* 0x008fea000b83ffff */
.L_x_32:
[C---:B------:R-:W-:Y:S01]  /*1fc0*/  LEA R3, R11.reuse, UR6, 0x3 ;  /* 0x000000060b037c11 */ /* 0x040fe2000f8e18ff */
[----:B------:R-:W-:Y:S01]  /*1fd0*/  NOP ;  /* 0x0000000000007918 */ /* 0x000fe20000000000 */
[----:B-1----:R-:W-:Y:S02]  /*1fe0*/  SHF.L.U32 R0, R10, 0x1f, RZ ;  /* 0x0000001f0a007819 */ /* 0x002fe400000006ff */
[----:B------:R-:W-:Y:S02]  /*1ff0*/  LEA R4, R11, UR6, 0x4 ;  /* 0x000000060b047c11 */ /* 0x000fe4000f8e20ff */
[----:B--2-4-:R-:W1:Y:S02]  /*2000*/  SYNCS.PHASECHK.TRANS64.TRYWAIT P0, [R3+URZ+0x70], R0 ;  /* 0x00007000030075a7 */ /* 0x014e6400080011ff */
[----:B-1----:R-:W-:Y:S05]  /*2010*/  @!P0 BRA `(.L_x_39) ;  /* 0x00000058002c8947 */ /* 0x002fea0003800000 */
.L_x_115:
[----:B------:R-:W2:Y:S01]  /*2020*/  LDS.128 R4, [R4+0x100] ;  /* 0x0001000004047984 */ /* 0x000ea20000000c00 */
[----:B------:R-:W-:Y:S01]  /*2030*/  UISETP.GE.AND UP0, UPT, UR42, 0x1, UPT ;  /* 0x000000012a00788c */ /* 0x000fe2000bf06270 */
[----:B------:R-:W-:Y:S01]  /*2040*/  @!PT LDS RZ, [RZ] ;  /* 0x00000000fffff984 */ /* 0x000fe20000000800 */
[----:B------:R-:W-:Y:S01]  /*2050*/  @!PT LDS RZ, [RZ] ;  /* 0x00000000fffff984 */ /* 0x000fe20000000800 */
[----:B------:R-:W-:Y:S01]  /*2060*/  @!PT LDS RZ, [RZ] ;  /* 0x00000000fffff984 */ /* 0x000fe20000000800 */
[----:B------:R-:W-:Y:S01]  /*2070*/  @!PT LDS RZ, [RZ] ;  /* 0x00000000fffff984 */ /* 0x000fe20000000800 */
[----:B------:R3:W-:Y:S06]  /*2080*/  MEMBAR.ALL.CTA ;  /* 0x0000000000007992 */ /* 0x0007ec0000008000 */
[----:B---3--:R-:W3:Y:S01]  /*2090*/  FENCE.VIEW.ASYNC.S ;  /* 0x00000000000073c6 */ /* 0x008ee20000000000 */
[----:B--2---:R-:W-:-:S13]  /*20a0*/  LOP3.LUT P0, RZ, R6, 0x1, RZ, 0xc0, !PT ;  /* 0x0000000106ff7812 */ /* 0x004fda000780c0ff */
[----:B---3--:R-:W-:Y:S01]  /*20b0*/  VOTEU.ANY UP1, P0 ;  /* 0x0000000000ff7886 */ /* 0x008fe20000020100 */
[----:B------:R-:W-:-:S13]  /*20c0*/  PLOP3.LUT P0, PT, PT, PT, UP1, 0x80, 0x8 ;  /* 0x000000000008781c */ /* 0x000fda0003f0f018 */
[----:B-1----:R-:W-:Y:S02]  /*20d0*/  @P0 LOP3.LUT R0, R5, 0xffff, RZ, 0xc0, !PT ;  /* 0x0000ffff05000812 */ /* 0x002fe400078ec0ff */
[----:B------:R-:W-:Y:S02]  /*20e0*/  @P0 MOV R2, R4 ;  /* 0x0000000400020202 */ /* 0x000fe40000000f00 */
[----:B------:R-:W-:Y:S01]  /*20f0*/  @P0 R2UR UR7, R0 ;  /* 0x00000000000702ca */ /* 0x000fe200000e0000 */
[----:B------:R-:W-:Y:S01]  /*2100*/  VIADD R0, R3, 0x80 ;  /* 0x0000008003007836 */ /* 0x000fe20000000000 */
[----:B------:R-:W-:Y:S02]  /*2110*/  @P0 SHF.R.U32.HI R4, RZ, 0x10, R5 ;  /* 0x00000010ff040819 */ /* 0x000fe40000011605 */
[----:B------:R-:W-:Y:S02]  /*2120*/  @P0 R2UR UR8, R2 ;  /* 0x00000000020802ca */ /* 0x000fe400000e0000 */
[----:B------:R-:W-:-:S02]  /*2130*/  PRMT R0, RZ, 0x654, R0 ;  /* 0x00000654ff007816 */ /* 0x000fc40000000000 */
[----:B------:R-:W-:Y:S02]  /*2140*/  @P0 R2UR UR4, R4 ;  /* 0x00000000040402ca */ /* 0x000fe400000e0000 */
[----:B------:R1:W-:Y:S03]  /*2150*/  SYNCS.ARRIVE.TRANS64.RED.A1T0 RZ, [R0+URZ], RZ ;  /* 0x000000ff00ff79a7 */ /* 0x0003e600081004ff */
[----:B------:R-:W-:-:S04]  /*2160*/  @UP1 UMOV UR27, UR7 ;  /* 0x00000007001b1c82 */ /* 0x000fc80008000000 */
[----:B------:R-:W-:-:S04]  /*2170*/  @UP1 UMOV UR37, UR8 ;  /* 0x0000000800251c82 */ /* 0x000fc80008000000 */
[----:B------:R-:W-:Y:S01]  /*2180*/  @UP1 UMOV UR36, UR4 ;  /* 0x0000000400241c82 */ /* 0x000fe20008000000 */
[----:B------:R-:W-:Y:S05]  /*2190*/  BRA.U !UP0, `(.L_x_40) ;  /* 0x0000000108d47547 */ /* 0x000fea000b800000 */
[----:B------:R-:W2:Y:S01]  /*21a0*/  LDCU.128 UR12, c[0x0][0xb10] ;  /* 0x00016200ff0c77ac */ /* 0x000ea20008000c00 */
[----:B------:R-:W3:Y:S01]  /*21b0*/  LDCU UR26, c[0x0][0xb20] ;  /* 0x00016400ff1a77ac */ /* 0x000ee20008000800 */
[----:B------:R-:W4:Y:S01]  /*21c0*/  LDCU UR20, c[0x0][0xb0c] ;  /* 0x00016180ff1477ac */ /* 0x000f220008000800 */
[----:B------:R-:W1:Y:S01]  /*21d0*/  LDCU.64 UR10, c[0x0][0xb28] ;  /* 0x00016500ff0a77ac */ /* 0x000e620008000a00 */
[----:B------:R-:W-:Y:S02]  /*21e0*/  UISETP.NE.AND UP3, UPT, UR42, 0x1, UPT ;  /* 0x000000012a00788c */ /* 0x000fe4000bf65270 */
[----:B--2---:R-:W-:Y:S02]  /*21f0*/  UIMAD.WIDE.U32 UR16, UR38, UR15, URZ ;  /* 0x0000000f261072a5 */ /* 0x004fe4000f8e00ff */
[----:B------:R-:W-:Y:S02]  /*2200*/  UIMAD.WIDE.U32 UR8, UR39, UR12, URZ ;  /* 0x0000000c270872a5 */ /* 0x000fe4000f8e00ff */
[----:B------:R-:W-:-:S02]  /*2210*/  UISETP.NE.AND UP0, UPT, UR14, 0x1, UPT ;  /* 0x000000010e00788c */ /* 0x000fc4000bf05270 */
[----:B------:R-:W-:Y:S01]  /*2220*/  UIMAD.WIDE.U32 UR22, UR27, UR15, URZ ;  /* 0x0000000f1b1672a5 */ /* 0x000fe2000f8e00ff */
[----:B------:R-:W-:Y:S02]  /*2230*/  UMOV UR16, UR17 ;  /* 0x0000001100107c82 */ /* 0x000fe40008000000 */
[----:B------:R-:W-:Y:S01]  /*2240*/  UMOV UR8, UR9 ;  /* 0x0000000900087c82 */ /* 0x000fe20008000000 */
[----:B---3--:R-:W-:Y:S02]  /*2250*/  USHF.R.U32.HI UR16, URZ, UR26, UR16 ;  /* 0x0000001aff107299 */ /* 0x008fe40008011610 */
[----:B----4-:R-:W-:Y:S02]  /*2260*/  UISETP.NE.AND UP2, UPT, UR20, 0x1, UPT ;  /* 0x000000011400788c */ /* 0x010fe4000bf45270 */
[----:B------:R-:W-:Y:S02]  /*2270*/  USHF.R.U32.HI UR8, URZ, UR13, UR8 ;  /* 0x0000000dff087299 */ /* 0x000fe40008011608 */
[----:B------:R-:W-:-:S02]  /*2280*/  USEL UR7, UR38, UR16, !UP0 ;  /* 0x0000001026077287 */ /* 0x000fc4000c000000 */
[----:B------:R-:W-:Y:S02]  /*2290*/  USEL UR8, UR39, UR8, !UP2 ;  /* 0x0000000827087287 */ /* 0x000fe4000d000000 */
[----:B-1----:R-:W-:Y:S01]  /*22a0*/  UIMAD.WIDE.U32 UR16, UR7, UR10, URZ ;  /* 0x0000000a071072a5 */ /* 0x002fe2000f8e00ff */
[----:B------:R-:W-:Y:S01]  /*22b0*/  UMOV UR4, UR23 ;  /* 0x0000001700047c82 */ /* 0x000fe20008000000 */
[----:B------:R-:W-:Y:S02]  /*22c0*/  UIMAD.WIDE.U32 UR18, UR37, UR12, URZ ;  /* 0x0000000c251272a5 */ /* 0x000fe4000f8e00ff */
[----:B------:R-:W-:-:S03]  /*22d0*/  UIMAD.WIDE.U32 UR22, UR8, UR10, URZ ;  /* 0x0000000a081672a5 */ /* 0x000fc6000f8e00ff */
[----:B------:R-:W-:Y:S01]  /*22e0*/  UMOV UR16, UR17 ;  /* 0x0000001100107c82 */ /* 0x000fe20008000000 */
[----:B------:R-:W-:Y:S02]  /*22f0*/  USHF.R.U32.HI UR4, URZ, UR26, UR4 ;  /* 0x0000001aff047299 */ /* 0x000fe40008011604 */
[----:B------:R-:W-:Y:S01]  /*2300*/  @UP3 USHF.R.U32.HI UR7, URZ, UR11, UR16 ;  /* 0x0000000bff073299 */ /* 0x000fe20008011610 */
[----:B------:R-:W-:Y:S01]  /*2310*/  UMOV UR18, UR19 ;  /* 0x0000001300127c82 */ /* 0x000fe20008000000 */
[----:B------:R-:W-:Y:S01]  /*2320*/  UMOV UR22, UR23 ;  /* 0x0000001700167c82 */ /* 0x000fe20008000000 */
[----:B------:R-:W-:Y:S02]  /*2330*/  USHF.R.U32.HI UR13, URZ, UR13, UR18 ;  /* 0x0000000dff0d7299 */ /* 0x000fe40008011612 */
[----:B------:R-:W-:Y:S02]  /*2340*/  USEL UR4, UR27, UR4, !UP0 ;  /* 0x000000041b047287 */ /* 0x000fe4000c000000 */
[----:B------:R-:W-:-:S02]  /*2350*/  @UP3 USHF.R.U32.HI UR8, URZ, UR11, UR22 ;  /* 0x0000000bff083299 */ /* 0x000fc40008011616 */
[----:B------:R-:W-:Y:S02]  /*2360*/  UIMAD UR9, UR42, UR7, URZ ;  /* 0x000000072a0972a4 */ /* 0x000fe4000f8e02ff */
[----:B------:R-:W-:Y:S02]  /*2370*/  USEL UR7, UR37, UR13, !UP2 ;  /* 0x0000000d25077287 */ /* 0x000fe4000d000000 */
[----:B------:R-:W-:Y:S02]  /*2380*/  UIMAD UR12, UR42, UR8, URZ ;  /* 0x000000082a0c72a4 */ /* 0x000fe4000f8e02ff */
[----:B------:R-:W-:Y:S02]  /*2390*/  UISETP.GE.AND UP0, UPT, UR4, UR9, UPT ;  /* 0x000000090400728c */ /* 0x000fe4000bf06270 */
[----:B------:R-:W-:Y:S02]  /*23a0*/  UIMAD.WIDE.U32 UR16, UR4, UR10, URZ ;  /* 0x0000000a041072a5 */ /* 0x000fe4000f8e00ff */
[----:B------:R-:W-:-:S02]  /*23b0*/  UISETP.GE.OR UP0, UPT, UR7, UR12, UP0 ;  /* 0x0000000c0700728c */ /* 0x000fc40008706670 */
        /* <DEDUP_REMOVED lines=19> */
.L_x_40:
[----:B------:R-:W2:Y:S02]  /*24f0*/  LDCU UR4, c[0x0][0xb30] ;  /* 0x00016600ff0477ac */ /* 0x000ea40008000800 */
[----:B--2---:R-:W-:-:S09]  /*2500*/  UISETP.NE.AND UP0, UPT, UR4, 0x1, UPT ;  /* 0x000000010400788c */ /* 0x004fd2000bf05270 */
[----:B------:R-:W-:Y:S05]  /*2510*/  BRA.U UP0, `(.L_x_41) ;  /* 0x0000000100447547 */ /* 0x000fea000b800000 */
[----:B------:R-:W2:Y:S01]  /*2520*/  LDCU.128 UR12, c[0x0][0xb10] ;  /* 0x00016200ff0c77ac */ /* 0x000ea20008000c00 */
[----:B------:R-:W3:Y:S01]  /*2530*/  LDCU UR16, c[0x0][0xb0c] ;  /* 0x00016180ff1077ac */ /* 0x000ee20008000800 */
[----:B------:R-:W4:Y:S01]  /*2540*/  LDCU UR17, c[0x0][0xb20] ;  /* 0x00016400ff1177ac */ /* 0x000f220008000800 */
[----:B--2---:R-:W-:Y:S02]  /*2550*/  UIMAD.WIDE.U32 UR10, UR37, UR12, URZ ;  /* 0x0000000c250a72a5 */ /* 0x004fe4000f8e00ff */
[----:B------:R-:W-:Y:S02]  /*2560*/  UIMAD.WIDE.U32 UR8, UR27, UR15, URZ ;  /* 0x0000000f1b0872a5 */ /* 0x000fe4000f8e00ff */
[----:B---3--:R-:W-:Y:S02]  /*2570*/  UISETP.NE.AND UP2, UPT, UR16, 0x1, UPT ;  /* 0x000000011000788c */ /* 0x008fe4000bf45270 */
[----:B------:R-:W-:Y:S01]  /*2580*/  UISETP.NE.AND UP0, UPT, UR14, 0x1, UPT ;  /* 0x000000010e00788c */ /* 0x000fe2000bf05270 */
[----:B------:R-:W-:-:S02]  /*2590*/  UMOV UR7, UR11 ;  /* 0x0000000b00077c82 */ /* 0x000fc40008000000 */
[----:B------:R-:W-:Y:S01]  /*25a0*/  UMOV UR4, UR9 ;  /* 0x0000000900047c82 */ /* 0x000fe20008000000 */
[----:B------:R-:W-:Y:S02]  /*25b0*/  USHF.R.U32.HI UR7, URZ, UR13, UR7 ;  /* 0x0000000dff077299 */ /* 0x000fe40008011607 */
[----:B----4-:R-:W-:Y:S02]  /*25c0*/  USHF.R.U32.HI UR4, URZ, UR17, UR4 ;  /* 0x00000011ff047299 */ /* 0x010fe40008011604 */
[----:B------:R-:W-:Y:S02]  /*25d0*/  USEL UR7, UR37, UR7, !UP2 ;  /* 0x0000000725077287 */ /* 0x000fe4000d000000 */
[----:B------:R-:W-:-:S04]  /*25e0*/  USEL UR4, UR27, UR4, !UP0 ;  /* 0x000000041b047287 */ /* 0x000fc8000c000000 */
[----:B------:R-:W-:Y:S02]  /*25f0*/  UIADD3 UR8, UPT, UPT, UR7, -UR4, URZ ;  /* 0x8000000407087290 */ /* 0x000fe4000fffe0ff */
[----:B------:R-:W-:Y:S02]  /*2600*/  UIADD3 UR4, UPT, UPT, -UR7, UR4, URZ ;  /* 0x0000000407047290 */ /* 0x000fe4000fffe1ff */
[----:B------:R-:W-:Y:S02]  /*2610*/  UIMAD UR27, UR8, UR14, UR27 ;  /* 0x0000000e081b72a4 */ /* 0x000fe4000f8e021b */
[----:B------:R-:W-:-:S12]  /*2620*/  UIMAD UR37, UR4, UR16, UR37 ;  /* 0x00000010042572a4 */ /* 0x000fd8000f8e0225 */
.L_x_41:
[----:B------:R-:W-:Y:S01]  /*2630*/  VIADD R11, R11, 0x1 ;  /* 0x000000010b0b7836 */ /* 0x000fe20000000000 */
[----:B------:R-:W-:Y:S01]  /*2640*/  R2UR UR4, R76 ;  /* 0x000000004c0472ca */ /* 0x000fe200000e0000 */
[----:B------:R-:W-:Y:S01]  /*2650*/  UIADD3 UR20, UPT, UPT, UR27, UR63, URZ ;  /* 0x0000003f1b147290 */ /* 0x000fe2000fffe0ff */
[----:B------:R-:W-:Y:S02]  /*2660*/  PLOP3.LUT P1, PT, PT, PT, PT, 0x80, 0x8 ;  /* 0x000000000008781c */ /* 0x000fe40003f2f070 */
[----:B------:R-:W-:-:S04]  /*2670*/  ISETP.NE.AND P0, PT, R11, 0x2, PT ;  /* 0x000000020b00780c */ /* 0x000fc80003f05270 */
[----:B-1----:R-:W-:Y:S02]  /*2680*/  SEL R0, RZ, 0x1, P0 ;  /* 0x00000001ff007807 */ /* 0x002fe40000000000 */
[----:B------:R-:W-:Y:S02]  /*2690*/  SEL R11, R11, RZ, P0 ;  /* 0x000000ff0b0b7207 */ /* 0x000fe40000000000 */
[----:B------:R-:W-:Y:S01]  /*26a0*/  LOP3.LUT R10, R10, R0, RZ, 0x3c, !PT ;  /* 0x000000000a0a7212 */ /* 0x000fe200078e3cff */
[----:B------:R-:W-:Y:S01]  /*26b0*/  UIADD3 UR16, UPT, UPT, UR37, UR4, URZ ;  /* 0x0000000425107290 */ /* 0x000fe2000fffe0ff */
[----:B------:R-:W-:Y:S11]  /*26c0*/  BRA.U UP1, `(.L_x_42) ;  /* 0xfffffff101407547 */ /* 0x000ff6000b83ffff */
[----:B------:R-:W-:Y:S01]  /*26d0*/  UIADD3 UR7, UPT, UPT, UR6, 0x20, URZ ;  /* 0x0000002006077890 */ /* 0x000fe2000fffe0ff */
[----:B------:R-:W-:-:S03]  /*26e0*/  SHF.L.U32 R2, R12, 0x1f, RZ ;  /* 0x0000001f0c027819 */ /* 0x000fc600000006ff */
[----:B------:R-:W-:-:S09]  /*26f0*/  ULEA UR4, UR5, UR7, 0x3 ;  /* 0x0000000705047291 */ /* 0x000fd2000f8e18ff */
[----:B------:R-:W1:Y:S02]  /*2700*/  SYNCS.PHASECHK.TRANS64.TRYWAIT P0, [UR4], R2 ;  /* 0x00000002ff0075a7 */ /* 0x000e640008001104 */
[----:B-1----:R-:W-:Y:S05]  /*2710*/  @!P0 BRA `(.L_x_43) ;  /* 0x0000005000808947 */ /* 0x002fea0003800000 */
.L_x_117:
[----:B------:R-:W-:-:S04]  /*2720*/  UIADD3 UR4, UPT, UPT, UR5, 0x1, URZ ;  /* 0x0000000105047890 */ /* 0x000fc8000fffe0ff */
[----:B------:R-:W-:-:S04]  /*2730*/  UISETP.NE.AND UP0, UPT, UR4, 0x4, UPT ;  /* 0x000000040400788c */ /* 0x000fc8000bf05270 */
[----:B------:R-:W-:Y:S02]  /*2740*/  USEL UR6, URZ, 0x1, UP0 ;  /* 0x00000001ff067887 */ /* 0x000fe40008000000 */
[----:B------:R-:W-:-:S04]  /*2750*/  USEL UR4, UR4, URZ, UP0 ;  /* 0x000000ff04047287 */ /* 0x000fc80008000000 */
[----:B------:R-:W-:Y:S01]  /*2760*/  ULEA UR5, UR4, UR7, 0x3 ;  /* 0x0000000704057291 */ /* 0x000fe2000f8e18ff */
[----:B-1----:R-:W-:-:S04]  /*2770*/  LOP3.LUT R2, R12, UR6, RZ, 0x3c, !PT ;  /* 0x000000060c027c12 */ /* 0x002fc8000f8e3cff */
[----:B------:R-:W-:-:S04]  /*2780*/  SHF.L.U32 R3, R2, 0x1f, RZ ;  /* 0x0000001f02037819 */ /* 0x000fc800000006ff */
[----:B------:R-:W1:Y:S02]  /*2790*/  SYNCS.PHASECHK.TRANS64.TRYWAIT P0, [UR5], R3 ;  /* 0x00000003ff0075a7 */ /* 0x000e640008001105 */
[----:B-1----:R-:W-:Y:S05]  /*27a0*/  @!P0 BRA `(.L_x_44) ;  /* 0x0000005000748947 */ /* 0x002fea0003800000 */
.L_x_119:
[----:B------:R-:W-:-:S04]  /*27b0*/  UIADD3 UR4, UPT, UPT, UR4, 0x1, URZ ;  /* 0x0000000104047890 */ /* 0x000fc8000fffe0ff */
[----:B------:R-:W-:-:S04]  /*27c0*/  UISETP.NE.AND UP0, UPT, UR4, 0x4, UPT ;  /* 0x000000040400788c */ /* 0x000fc8000bf05270 */
[----:B------:R-:W-:Y:S02]  /*27d0*/  USEL UR6, URZ, 0x1, UP0 ;  /* 0x00000001ff067887 */ /* 0x000fe40008000000 */
[----:B------:R-:W-:-:S04]  /*27e0*/  USEL UR4, UR4, URZ, UP0 ;  /* 0x000000ff04047287 */ /* 0x000fc80008000000 */
[----:B------:R-:W-:Y:S01]  /*27f0*/  ULEA UR5, UR4, UR7, 0x3 ;  /* 0x0000000704057291 */ /* 0x000fe2000f8e18ff */
[----:B------:R-:W-:-:S04]  /*2800*/  LOP3.LUT R2, R2, UR6, RZ, 0x3c, !PT ;  /* 0x0000000602027c12 */ /* 0x000fc8000f8e3cff */
[----:B-1----:R-:W-:-:S04]  /*2810*/  SHF.L.U32 R3, R2, 0x1f, RZ ;  /* 0x0000001f02037819 */ /* 0x002fc800000006ff */
[----:B------:R-:W1:Y:S02]  /*2820*/  SYNCS.PHASECHK.TRANS64.TRYWAIT P0, [UR5], R3 ;  /* 0x00000003ff0075a7 */ /* 0x000e640008001105 */
[----:B-1----:R-:W-:Y:S05]  /*2830*/  @!P0 BRA `(.L_x_45) ;  /* 0x0000005000688947 */ /* 0x002fea0003800000 */
.L_x_121:
[----:B------:R-:W-:-:S04]  /*2840*/  UIADD3 UR4, UPT, UPT, UR4, 0x1, URZ ;  /* 0x0000000104047890 */ /* 0x000fc8000fffe0ff */
[----:B------:R-:W-:-:S04]  /*2850*/  UISETP.NE.AND UP0, UPT, UR4, 0x4, UPT ;  /* 0x000000040400788c */ /* 0x000fc8000bf05270 */
[----:B------:R-:W-:Y:S02]  /*2860*/  USEL UR5, URZ, 0x1, UP0 ;  /* 0x00000001ff057887 */ /* 0x000fe40008000000 */
[----:B------:R-:W-:-:S04]  /*2870*/  USEL UR4, UR4, URZ, UP0 ;  /* 0x000000ff04047287 */ /* 0x000fc80008000000 */
[----:B------:R-:W-:Y:S01]  /*2880*/  ULEA UR4, UR4, UR7, 0x3 ;  /* 0x0000000704047291 */ /* 0x000fe2000f8e18ff */
[----:B------:R-:W-:-:S04]  /*2890*/  LOP3.LUT R2, R2, UR5, RZ, 0x3c, !PT ;  /* 0x0000000502027c12 */ /* 0x000fc8000f8e3cff */
[----:B------:R-:W-:Y:S01]  /*28a0*/  SHF.L.U32 R2, R2, 0x1f, RZ ;  /* 0x0000001f02027819 */ /* 0x000fe200000006ff */
[----:B-1----:R-:W-:-:S07]  /*28b0*/  IMAD.U32 R0, RZ, RZ, UR4 ;  /* 0x00000004ff007e24 */ /* 0x002fce000f8e00ff */
.L_x_46:
[----:B-1----:R1:W2:Y:S02]  /*28c0*/  SYNCS.PHASECHK.TRANS64.TRYWAIT P0, [R0+URZ], R2 ;  /* 0x00000002000075a7 */ /* 0x0022a400080011ff */
[----:B--2---:R-:W-:Y:S05]  /*28d0*/  @!P0 NANOSLEEP.SYNCS 0x989680 ;  /* 0x009896800000895d */ /* 0x004fea0003900000 */
[----:B------:R-:W2:Y:S02]  /*28e0*/  @!P0 SYNCS.PHASECHK.TRANS64 P0, [R0+URZ], R2 ;  /* 0x00000002000085a7 */ /* 0x000ea400080010ff */
[----:B--2---:R-:W-:Y:S05]  /*28f0*/  @P0 EXIT ;  /* 0x000000000000094d */ /* 0x004fea0003800000 */
[----:B------:R-:W-:Y:S05]  /*2900*/  BRA `(.L_x_46) ;  /* 0xfffffffc00ec7947 */ /* 0x000fea000383ffff */
.L_x_22:
[----:B------:R-:W-:-:S04]  /*2910*/  UISETP.NE.AND UP0, UPT, UR45, URZ, UPT ;  /* 0x000000ff2d00728c */ /* 0x000fc8000bf05270 */
[----:B------:R-:W-:-:S09]  /*2920*/  UISETP.NE.OR UP0, UPT, UR17, 0x1, UP0 ;  /* 0x000000011100788c */ /* 0x000fd20008705670 */
[----:B------:R-:W-:Y:S05]  /*2930*/  BRA.U UP0, `(.L_x_47) ;  /* 0x0000000500487547 */ /* 0x000fea000b800000 */
[----:B------:R-:W-:Y:S01]  /*2940*/  ISETP.GE.U32.AND P2, PT, R0, 0x2, PT ;  /* 0x000000020000780c */ /* 0x000fe20003f46070 */
[----:B------:R-:W-:Y:S01]  /*2950*/  IMAD.MOV.U32 R12, RZ, RZ, 0x1 ;  /* 0x00000001ff0c7424 */ /* 0x000fe200078e00ff */
[----:B------:R-:W-:Y:S02]  /*2960*/  CS2R R10, SRZ ;  /* 0x00000000000a7805 */ /* 0x000fe4000001ff00 */
[----:B------:R-:W-:Y:S01]  /*2970*/  CS2R R8, SRZ ;  /* 0x0000000000087805 */ /* 0x000fe2000001ff00 */
[----:B------:R-:W-:Y:S01]  /*2980*/  UMOV UR6, 0x400 ;  /* 0x0000040000067882 */ /* 0x000fe20000000000 */
[----:B------:R-:W-:Y:S01]  /*2990*/  UMOV UR5, URZ ;  /* 0x000000ff00057c82 */ /* 0x000fe20008000000 */
[----:B------:R-:W-:-:S12]  /*29a0*/  ULEA UR6, UR45, UR6, 0x18 ;  /* 0x000000062d067291 */ /* 0x000fd8000f8ec0ff */
.L_x_51:
[----:B------:R-:W-:Y:S02]  /*29b0*/  LEA R2, R8, UR6, 0x3 ;  /* 0x0000000608027c11 */ /* 0x000fe4000f8e18ff */
[----:B------:R-:W-:-:S03]  /*29c0*/  SHF.L.U32 R4, R9, 0x1f, RZ ;  /* 0x0000001f09047819 */ /* 0x000fc600000006ff */
[----:B------:R-:W-:Y:S01]  /*29d0*/  VIADD R5, R2, 0xe0 ;  /* 0x000000e002057836 */ /* 0x000fe20000000000 */
[----:B------:R-:W1:Y:S02]  /*29e0*/  SYNCS.PHASECHK.TRANS64.TRYWAIT P0, [R2+URZ+0xd0], R4 ;  /* 0x0000d004020075a7 */ /* 0x000e6400080011ff */
[----:B-1----:R-:W-:Y:S05]  /*29f0*/  @!P0 BRA `(.L_x_48) ;  /* 0x0000005000108947 */ /* 0x002fea0003800000 */
.L_x_122:
[----:B------:R-:W-:Y:S01]  /*2a00*/  ULEA UR4, UR5, UR6, 0x3 ;  /* 0x0000000605047291 */ /* 0x000fe2000f8e18ff */
[----:B-1----:R-:W-:Y:S01]  /*2a10*/  PRMT R2, RZ, 0x654, R5 ;  /* 0x00000654ff027816 */ /* 0x002fe20000000005 */
[----:B------:R-:W-:Y:S01]  /*2a20*/  @!P2 IMAD.MOV.U32 R4, RZ, RZ, 0x10 ;  /* 0x00000010ff04a424 */ /* 0x000fe200078e00ff */
[----:B------:R-:W-:Y:S01]  /*2a30*/  SHF.L.U32 R5, R12, 0x1f, RZ ;  /* 0x0000001f0c057819 */ /* 0x000fe200000006ff */
[----:B------:R-:W-:Y:S01]  /*2a40*/  UIADD3 UR7, UPT, UPT, UR4, 0x70, URZ ;  /* 0x0000007004077890 */ /* 0x000fe2000fffe0ff */
[----:B------:R1:W-:Y:S05]  /*2a50*/  SYNCS.ARRIVE.TRANS64.RED.A1T0 RZ, [R2+URZ], RZ ;  /* 0x000000ff02ff79a7 */ /* 0x0003ea00081004ff */
[----:B------:R-:W-:Y:S01]  /*2a60*/  IMAD.U32 R6, RZ, RZ, UR7 ;  /* 0x00000007ff067e24 */ /* 0x000fe2000f8e00ff */
[----:B------:R-:W2:Y:S04]  /*2a70*/  SYNCS.PHASECHK.TRANS64.TRYWAIT P0, [UR4+0x80], R5 ;  /* 0x00008005ff0075a7 */ /* 0x000ea80008001104 */
[----:B------:R-:W-:Y:S01]  /*2a80*/  PRMT R6, R0, 0x654, R6 ;  /* 0x0000065400067816 */ /* 0x000fe20000000006 */
[----:B-12---:R-:W-:Y:S06]  /*2a90*/  @!P0 BRA `(.L_x_49) ;  /* 0x0000004c00fc8947 */ /* 0x006fec0003800000 */
.L_x_124:
[----:B------:R-:W-:Y:S01]  /*2aa0*/  ULEA UR8, UR5, UR6, 0x4 ;  /* 0x0000000605087291 */ /* 0x000fe2000f8e20ff */
[----:B------:R-:W-:Y:S01]  /*2ab0*/  SEL R3, R6, R3, !P2 ;  /* 0x0000000306037207 */ /* 0x000fe20005000000 */
[----:B------:R-:W-:Y:S01]  /*2ac0*/  UIADD3 UR9, UPT, UPT, UR4, 0x70, URZ ;  /* 0x0000007004097890 */ /* 0x000fe2000fffe0ff */
[----:B-1----:R-:W-:Y:S01]  /*2ad0*/  LEA R2, R11, UR6, 0x3 ;  /* 0x000000060b027c11 */ /* 0x002fe2000f8e18ff */
[----:B------:R-:W-:Y:S01]  /*2ae0*/  UIADD3 UR8, UPT, UPT, UR8, 0x100, URZ ;  /* 0x0000010008087890 */ /* 0x000fe2000fffe0ff */
[----:B------:R1:W-:Y:S01]  /*2af0*/  @!P2 SYNCS.ARRIVE.TRANS64.RED RZ, [R3+URZ], R4 ;  /* 0x0000000403ffa9a7 */ /* 0x0003e200080004ff */
[----:B------:R-:W-:Y:S01]  /*2b00*/  UIADD3 UR4, UPT, UPT, UR5, 0x1, URZ ;  /* 0x0000000105047890 */ /* 0x000fe2000fffe0ff */
[----:B------:R-:W-:-:S03]  /*2b10*/  VIADD R8, R8, 0x1 ;  /* 0x0000000108087836 */ /* 0x000fc60000000000 */
[----:B------:R-:W-:Y:S02]  /*2b20*/  UISETP.NE.AND UP0, UPT, UR4, 0x2, UPT ;  /* 0x000000020400788c */ /* 0x000fe4000bf05270 */
[----:B------:R-:W-:Y:S01]  /*2b30*/  ISETP.NE.AND P0, PT, R8, 0x2, PT ;  /* 0x000000020800780c */ /* 0x000fe20003f05270 */
[----:B------:R-:W-:Y:S06]  /*2b40*/  UGETNEXTWORKID.BROADCAST [UR8], [UR9] ;  /* 0x00000000080073ca */ /* 0x000fec0008000100 */
[----:B------:R-:W-:Y:S02]  /*2b50*/  USEL UR7, URZ, 0x1, UP0 ;  /* 0x00000001ff077887 */ /* 0x000fe40008000000 */
[----:B------:R-:W-:-:S04]  /*2b60*/  USEL UR5, UR4, URZ, UP0 ;  /* 0x000000ff04057287 */ /* 0x000fc80008000000 */
[----:B------:R-:W-:Y:S02]  /*2b70*/  LOP3.LUT R12, R12, UR7, RZ, 0x3c, !PT ;  /* 0x000000070c0c7c12 */ /* 0x000fe4000f8e3cff */
[----:B-1----:R-:W-:-:S04]  /*2b80*/  SHF.L.U32 R4, R10, 0x1f, RZ ;  /* 0x0000001f0a047819 */ /* 0x002fc800000006ff */
[----:B------:R-:W1:Y:S02]  /*2b90*/  SYNCS.PHASECHK.TRANS64.TRYWAIT P1, [R2+URZ+0x70], R4 ;  /* 0x00007004020075a7 */ /* 0x000e6400080211ff */
[----:B-1----:R-:W-:Y:S05]  /*2ba0*/  @!P1 BRA `(.L_x_50) ;  /* 0x0000004c00d09947 */ /* 0x002fea0003800000 */
.L_x_125:
[C---:B-1----:R-:W-:Y:S01]  /*2bb0*/  LEA R4, R11.reuse, UR6, 0x4 ;  /* 0x000000060b047c11 */ /* 0x042fe2000f8e20ff */
[----:B------:R-:W-:Y:S01]  /*2bc0*/  VIADD R2, R2, 0x80 ;  /* 0x0000008002027836 */ /* 0x000fe20000000000 */
[----:B------:R-:W-:Y:S01]  /*2bd0*/  SEL R8, R8, RZ, P0 ;  /* 0x000000ff08087207 */ /* 0x000fe20000000000 */
[----:B------:R-:W-:-:S03]  /*2be0*/  VIADD R11, R11, 0x1 ;  /* 0x000000010b0b7836 */ /* 0x000fc60000000000 */
[----:B------:R-:W1:Y:S01]  /*2bf0*/  LDS.128 R4, [R4+0x100] ;  /* 0x0001000004047984 */ /* 0x000e620000000c00 */
[----:B------:R-:W-:Y:S02]  /*2c00*/  PRMT R2, RZ, 0x654, R2 ;  /* 0x00000654ff027816 */ /* 0x000fe40000000002 */
[C---:B------:R-:W-:Y:S01]  /*2c10*/  ISETP.NE.AND P1, PT, R11.reuse, 0x2, PT ;  /* 0x000000020b00780c */ /* 0x040fe20003f25270 */
[----:B------:R-:W-:Y:S01]  /*2c20*/  @!PT LDS RZ, [RZ] ;  /* 0x00000000fffff984 */ /* 0x000fe20000000800 */
[----:B------:R-:W-:Y:S01]  /*2c30*/  @!PT LDS RZ, [RZ] ;  /* 0x00000000fffff984 */ /* 0x000fe20000000800 */
[----:B------:R-:W-:Y:S01]  /*2c40*/  @!PT LDS RZ, [RZ] ;  /* 0x00000000fffff984 */ /* 0x000fe20000000800 */
[----:B------:R-:W-:Y:S01]  /*2c50*/  @!PT LDS RZ, [RZ] ;  /* 0x00000000fffff984 */ /* 0x000fe20000000800 */
[----:B------:R2:W-:Y:S06]  /*2c60*/  MEMBAR.ALL.CTA ;  /* 0x0000000000007992 */ /* 0x0005ec0000008000 */
[----:B--2---:R-:W2:Y:S01]  /*2c70*/  FENCE.VIEW.ASYNC.S ;  /* 0x00000000000073c6 */ /* 0x004ea20000000000 */
[----:B------:R-:W-:Y:S01]  /*2c80*/  SEL R11, R11, RZ, P1 ;  /* 0x000000ff0b0b7207 */ /* 0x000fe20000800000 */
[----:B--2---:R2:W-:Y:S01]  /*2c90*/  SYNCS.ARRIVE.TRANS64.RED.A1T0 RZ, [R2+URZ], RZ ;  /* 0x000000ff02ff79a7 */ /* 0x0045e200081004ff */
[----:B-1----:R-:W-:-:S02]  /*2ca0*/  LOP3.LUT P3, RZ, R6, 0x1, RZ, 0xc0, !PT ;  /* 0x0000000106ff7812 */ /* 0x002fc4000786c0ff */
[----:B------:R-:W-:-:S04]  /*2cb0*/  SEL R4, RZ, 0x1, P1 ;  /* 0x00000001ff047807 */ /* 0x000fc80000800000 */
[----:B------:R-:W-:Y:S02]  /*2cc0*/  LOP3.LUT R10, R10, R4, RZ, 0x3c, !PT ;  /* 0x000000040a0a7212 */ /* 0x000fe400078e3cff */
[----:B--2---:R-:W-:-:S04]  /*2cd0*/  SEL R2, RZ, 0x1, P0 ;  /* 0x00000001ff027807 */ /* 0x004fc80000000000 */
[----:B------:R-:W-:Y:S01]  /*2ce0*/  LOP3.LUT R9, R9, R2, RZ, 0x3c, !PT ;  /* 0x0000000209097212 */ /* 0x000fe200078e3cff */
[----:B------:R-:W-:Y:S06]  /*2cf0*/  @P3 BRA `(.L_x_51) ;  /* 0xfffffffc002c3947 */ /* 0x000fec000383ffff */
[----:B------:R-:W-:Y:S01]  /*2d00*/  ULEA UR4, UR5, UR6, 0x3 ;  /* 0x0000000605047291 */ /* 0x000fe2000f8e18ff */
[----:B------:R-:W-:-:S08]  /*2d10*/  SHF.L.U32 R2, R12, 0x1f, RZ ;  /* 0x0000001f0c027819 */ /* 0x000fd000000006ff */
[----:B------:R-:W1:Y:S02]  /*2d20*/  SYNCS.PHASECHK.TRANS64 P0, [UR4+0x80], R2 ;  /* 0x00008002ff0075a7 */ /* 0x000e640008001004 */
[----:B-1----:R-:W-:Y:S05]  /*2d30*/  @P0 BRA `(.L_x_52) ;  /* 0x0000000000080947 */ /* 0x002fea0003800000 */
[----:B------:R-:W1:Y:S02]  /*2d40*/  SYNCS.PHASECHK.TRANS64.TRYWAIT P0, [UR4+0x80], R2 ;  /* 0x00008002ff0075a7 */ /* 0x000e640008001104 */
[----:B-1----:R-:W-:Y:S05]  /*2d50*/  @!P0 BRA `(.L_x_53) ;  /* 0x0000004c00788947 */ /* 0x002fea0003800000 */
.L_x_52:
[----:B------:R-:W-:-:S04]  /*2d60*/  UIADD3 UR7, UPT, UPT, UR5, 0x1, URZ ;  /* 0x0000000105077890 */ /* 0x000fc8000fffe0ff */
[----:B------:R-:W-:-:S04]  /*2d70*/  UISETP.NE.AND UP0, UPT, UR7, 0x2, UPT ;  /* 0x000000020700788c */ /* 0x000fc8000bf05270 */
[----:B------:R-:W-:Y:S02]  /*2d80*/  USEL UR8, URZ, 0x1, UP0 ;  /* 0x00000001ff087887 */ /* 0x000fe40008000000 */
[----:B------:R-:W-:-:S04]  /*2d90*/  USEL UR7, UR7, URZ, UP0 ;  /* 0x000000ff07077287 */ /* 0x000fc80008000000 */
[----:B------:R-:W-:Y:S01]  /*2da0*/  ULEA UR7, UR7, UR6, 0x3 ;  /* 0x0000000607077291 */ /* 0x000fe2000f8e18ff */
[----:B-1----:R-:W-:-:S04]  /*2db0*/  LOP3.LUT R2, R12, UR8, RZ, 0x3c, !PT ;  /* 0x000000080c027c12 */ /* 0x002fc8000f8e3cff */
[----:B------:R-:W-:-:S04]  /*2dc0*/  SHF.L.U32 R0, R2, 0x1f, RZ ;  /* 0x0000001f02007819 */ /* 0x000fc800000006ff */
[----:B------:R-:W1:Y:S02]  /*2dd0*/  SYNCS.PHASECHK.TRANS64 P0, [UR7+0x80], R0 ;  /* 0x00008000ff0075a7 */ /* 0x000e640008001007 */
[----:B-1----:R-:W-:Y:S05]  /*2de0*/  @P0 EXIT ;  /* 0x000000000000094d */ /* 0x002fea0003800000 */
[----:B------:R-:W-:Y:S02]  /*2df0*/  SHF.L.U32 R2, R2, 0x1f, RZ ;  /* 0x0000001f02027819 */ /* 0x000fe400000006ff */
[----:B------:R-:W-:-:S07]  /*2e00*/  MOV R0, UR7 ;  /* 0x0000000700007c02 */ /* 0x000fce0008000f00 */
.L_x_54:
[----:B-1----:R1:W2:Y:S02]  /*2e10*/  SYNCS.PHASECHK.TRANS64.TRYWAIT P0, [R0+URZ+0x80], R2 ;  /* 0x00008002000075a7 */ /* 0x0022a400080011ff */
[----:B--2---:R-:W-:Y:S05]  /*2e20*/  @!P0 NANOSLEEP.SYNCS 0x989680 ;  /* 0x009896800000895d */ /* 0x004fea0003900000 */
[----:B------:R-:W2:Y:S02]  /*2e30*/  @!P0 SYNCS.PHASECHK.TRANS64 P0, [R0+URZ+0x80], R2 ;  /* 0x00008002000085a7 */ /* 0x000ea400080010ff */
[----:B--2---:R-:W-:Y:S05]  /*2e40*/  @P0 EXIT ;  /* 0x000000000000094d */ /* 0x004fea0003800000 */
[----:B------:R-:W-:Y:S05]  /*2e50*/  BRA `(.L_x_54) ;  /* 0xfffffffc00ec7947 */ /* 0x000fea000383ffff */
.L_x_47:
[----:B------:R-:W-:Y:S05]  /*2e60*/  BRA.U UP4, `(.L_x_55) ;  /* 0x0000000d049c7547 */ /* 0x000fea000b800000 */
[----:B------:R-:W-:Y:S01]  /*2e70*/  UMOV UR4, 0x40 ;  /* 0x0000004000047882 */ /* 0x000fe20000000000 */
[----:B------:R-:W-:Y:S01]  /*2e80*/  NOP ;  /* 0x0000000000007918 */ /* 0x000fe20000000000 */
[----:B------:R-:W-:Y:S01]  /*2e90*/  ULEA UR5, UR45, UR4, 0x18 ;  /* 0x000000042d057291 */ /* 0x000fe2000f8ec0ff */
[----:B------:R-:W-:Y:S02]  /*2ea0*/  UMOV UR6, 0x400 ;  /* 0x0000040000067882 */ /* 0x000fe40000000000 */
[----:B------:R-:W-:-:S06]  /*2eb0*/  ULEA UR6, UR45, UR6, 0x18 ;  /* 0x000000062d067291 */ /* 0x000fcc000f8ec0ff */
[----:B------:R-:W1:Y:S02]  /*2ec0*/  LDS.U8 R0, [UR5+0x1c] ;  /* 0x00001c05ff007984 */ /* 0x000e640008000000 */
[----:B-1----:R-:W-:-:S13]  /*2ed0*/  ISETP.NE.AND P0, PT, R0, RZ, PT ;  /* 0x000000ff0000720c */ /* 0x002fda0003f05270 */
[----:B------:R-:W-:Y:S05]  /*2ee0*/  @P0 BRA `(.L_x_56) ;  /* 0x0000000000580947 */ /* 0x000fea0003800000 */
[----:B------:R-:W-:-:S13]  /*2ef0*/  ELECT P0, URZ, PT ;  /* 0x0000000000ff782f */ /* 0x000fda0003800000 */
[----:B------:R-:W-:Y:S05]  /*2f00*/  @!P0 BRA `(.L_x_57) ;  /* 0x0000000000608947 */ /* 0x000fea0003800000 */
[----:B------:R-:W-:Y:S01]  /*2f10*/  UMOV UR4, 0x10 ;  /* 0x0000001000047882 */ /* 0x000fe20000000000 */
[----:B------:R-:W-:Y:S01]  /*2f20*/  HFMA2 R0, -RZ, RZ, 0, 5.9604644775390625e-08 ;  /* 0x00000001ff007431 */ /* 0x000fe200000001ff */
[----:B------:R-:W-:-:S03]  /*2f30*/  MOV R3, 0xffff ;  /* 0x0000ffff00037802 */ /* 0x000fc60000000f00 */
[----:B------:R-:W-:Y:S04]  /*2f40*/  DEPBAR.LE SB1, 0x36 ;  /* 0x00009d800000791a */ /* 0x000fe80000000000 */
[----:B------:R-:W1:Y:S02]  /*2f50*/  UTCATOMSWS.FIND_AND_SET.ALIGN UP0, UR4, UR4 ;  /* 0x00000004000475e3 */ /* 0x000e640008000800 */
[----:B-1----:R-:W-:Y:S01]  /*2f60*/  MOV R4, UR4 ;  /* 0x0000000400047c02 */ /* 0x002fe20008000f00 */
[----:B------:R-:W-:Y:S06]  /*2f70*/  BRA.U UP0, `(.L_x_58) ;  /* 0x0000000100187547 */ /* 0x000fec000b800000 */
.L_x_59:
[----:B------:R-:W-:Y:S05]  /*2f80*/  NANOSLEEP 0x64 ;  /* 0x000000640000795d */ /* 0x000fea0003800000 */
[----:B------:R-:W-:-:S05]  /*2f90*/  UMOV UR4, 0x10 ;  /* 0x0000001000047882 */ /* 0x000fca0000000000 */
[----:B------:R-:W-:Y:S04]  /*2fa0*/  DEPBAR.LE SB1, 0x36 ;  /* 0x00009d800000791a */ /* 0x000fe80000000000 */
[----:B------:R-:W1:Y:S02]  /*2fb0*/  UTCATOMSWS.FIND_AND_SET.ALIGN UP0, UR4, UR4 ;  /* 0x00000004000475e3 */ /* 0x000e640008000800 */
[----:B-1----:R-:W-:Y:S01]  /*2fc0*/  MOV R4, UR4 ;  /* 0x0000000400047c02 */ /* 0x002fe20008000f00 */
[----:B------:R-:W-:Y:S05]  /*2fd0*/  BRA.U !UP0, `(.L_x_59) ;  /* 0xfffffffd08e87547 */ /* 0x000fea000b83ffff */
.L_x_58:
[-C--:B------:R-:W-:Y:S02]  /*2fe0*/  SHF.L.U32 R3, R3, R4.reuse, RZ ;  /* 0x0000000403037219 */ /* 0x080fe400000006ff */
[----:B------:R-:W-:Y:S01]  /*2ff0*/  SHF.L.U32 R0, R0, R4, RZ ;  /* 0x0000000400007219 */ /* 0x000fe200000006ff */
[----:B------:R-:W-:Y:S02]  /*3000*/  IMAD.SHL.U32 R4, R4, 0x20, RZ ;  /* 0x0000002004047824 */ /* 0x000fe400078e00ff */
[----:B------:R1:W-:Y:S04]  /*3010*/  ATOMS.OR RZ, [UR5+0x14], R3 ;  /* 0x00001403ffff798c */ /* 0x0003e8000b000005 */
[----:B------:R1:W-:Y:S04]  /*3020*/  ATOMS.OR RZ, [UR5+0x18], R0 ;  /* 0x00001800ffff798c */ /* 0x0003e8000b000005 */
[----:B------:R1:W-:Y:S01]  /*3030*/  STS [UR6+0x120], R4 ;  /* 0x00012004ff007988 */ /* 0x0003e20008000806 */
[----:B------:R-:W-:Y:S05]  /*3040*/  BRA `(.L_x_57) ;  /* 0x0000000000107947 */ /* 0x000fea0003800000 */
.L_x_56:
[----:B------:R-:W-:Y:S02]  /*3050*/  MOV R0, 0xffffffff ;  /* 0xffffffff00007802 */ /* 0x000fe40000000f00 */
[----:B------:R-:W-:-:S03]  /*3060*/  MOV R4, 0x3090 ;  /* 0x0000309000047802 */ /* 0x000fc60000000f00 */
[----:B------:R1:W-:Y:S04]  /*3070*/  STS [UR6+0x120], R0 ;  /* 0x00012000ff007988 */ /* 0x0003e80008000806 */
[----:B-1---5:R-:W-:Y:S05]  /*3080*/  CALL.REL.NOINC `($__internal_1_$__cuda_sm10x_tcgen05_guardrail_trap_phase_invalid_during_alloc) ;  /* 0x0000005000387944 */ /* 0x022fea0003c00000 */
.L_x_57:
[----:B------:R-:W-:Y:S05]  /*3090*/  WARPSYNC.ALL ;  /* 0x0000000000007948 */ /* 0x000fea0003800000 */
[----:B------:R-:W2:Y:S01]  /*30a0*/  S2UR UR4, SR_CgaCtaId ;  /* 0x00000000000479c3 */ /* 0x000ea20000008800 */
[----:B------:R-:W-:Y:S01]  /*30b0*/  UMOV UR17, 0x400 ;  /* 0x0000040000117882 */ /* 0x000fe20000000000 */
[----:B------:R-:W-:-:S06]  /*30c0*/  NOP ;  /* 0x0000000000007918 */ /* 0x000fcc0000000000 */
[----:B------:R-:W-:Y:S06]  /*30d0*/  BAR.ARV 0x6, 0xa0 ;  /* 0x0182800000007b1d */ /* 0x000fec0000002000 */
[----:B------:R-:W3:Y:S01]  /*30e0*/  LDCU UR5, c[0x0][0x38c] ;  /* 0x00007180ff0577ac */ /* 0x000ee20008000800 */
[----:B------:R-:W-:Y:S01]  /*30f0*/  LOP3.LUT R2, R2, 0xffff, RZ, 0xc0, !PT ;  /* 0x0000ffff02027812 */ /* 0x000fe200078ec0ff */
[----:B------:R-:W-:Y:S01]  /*3100*/  IMAD.MOV.U32 R11, RZ, RZ, 0x1 ;  /* 0x00000001ff0b7424 */ /* 0x000fe200078e00ff */
[----:B------:R-:W-:Y:S01]  /*3110*/  CS2R R8, SRZ ;  /* 0x0000000000087805 */ /* 0x000fe2000001ff00 */
[----:B------:R-:W4:Y:S01]  /*3120*/  LDCU UR8, c[0x0][0x38c] ;  /* 0x00007180ff0877ac */ /* 0x000f220008000800 */
[----:B------:R-:W-:Y:S01]  /*3130*/  R2UR UR19, R2 ;  /* 0x00000000021372ca */ /* 0x000fe200000e0000 */
[----:B------:R-:W-:Y:S01]  /*3140*/  IMAD.MOV.U32 R10, RZ, RZ, RZ ;  /* 0x000000ffff0a7224 */ /* 0x000fe200078e00ff */
[----:B------:R-:W-:Y:S01]  /*3150*/  UMOV UR22, URZ ;  /* 0x000000ff00167c82 */ /* 0x000fe20008000000 */
[----:B------:R-:W-:Y:S01]  /*3160*/  UMOV UR14, URZ ;  /* 0x000000ff000e7c82 */ /* 0x000fe20008000000 */
[----:B--2---:R-:W-:Y:S01]  /*3170*/  ULEA UR17, UR4, UR17, 0x18 ;  /* 0x0000001104117291 */ /* 0x004fe2000f8ec0ff */
[----:B------:R-:W-:Y:S01]  /*3180*/  UMOV UR26, 0x0 ;  /* 0x00000000001a7882 */ /* 0x000fe20000000000 */
[----:B------:R-:W-:-:S02]  /*3190*/  UMOV UR27, 0x42004a0 ;  /* 0x042004a0001b7882 */ /* 0x000fc40000000000 */
[----:B------:R-:W-:Y:S02]  /*31a0*/  UIADD3 UR6, UPT, UPT, UR17, 0x4400, URZ ;  /* 0x0000440011067890 */ /* 0x000fe4000fffe0ff */
[----:B------:R-:W-:Y:S02]  /*31b0*/  UIADD3 UR7, UPT, UPT, UR17, 0x8400, URZ ;  /* 0x0000840011077890 */ /* 0x000fe4000fffe0ff */
[----:B---3--:R-:W-:Y:S01]  /*31c0*/  UIADD3 UR5, UPT, UPT, UR5, 0x3f, URZ ;  /* 0x0000003f05057890 */ /* 0x008fe2000fffe0ff */
[----:B-1----:R-:W1:Y:S01]  /*31d0*/  LDS R0, [UR17+0x120] ;  /* 0x00012011ff007984 */ /* 0x002e620008000800 */
[----:B------:R-:W-:Y:S02]  /*31e0*/  USHF.R.U32.HI UR6, URZ, 0x4, UR6 ;  /* 0x00000004ff067899 */ /* 0x000fe40008011606 */
[----:B------:R-:W-:Y:S02]  /*31f0*/  USHF.R.S32.HI UR4, URZ, 0x1f, UR5 ;  /* 0x0000001fff047899 */ /* 0x000fe40008011405 */
[----:B------:R-:W-:-:S02]  /*3200*/  ULOP3.LUT UR6, UR6, 0x3fff, URZ, 0xc0, !UPT ;  /* 0x00003fff06067892 */ /* 0x000fc4000f8ec0ff */
[----:B------:R-:W-:Y:S02]  /*3210*/  ULEA.HI UR4, UR4, UR5, URZ, 0x6 ;  /* 0x0000000504047291 */ /* 0x000fe4000f8f30ff */
[----:B------:R-:W-:Y:S02]  /*3220*/  USHF.R.U32.HI UR5, URZ, 0x4, UR7 ;  /* 0x00000004ff057899 */ /* 0x000fe40008011607 */
[----:B------:R-:W-:Y:S02]  /*3230*/  USHF.R.S32.HI UR28, URZ, 0x6, UR4 ;  /* 0x00000006ff1c7899 */ /* 0x000fe40008011404 */
[----:B------:R-:W-:Y:S02]  /*3240*/  ULOP3.LUT UR5, UR5, 0x3fff, URZ, 0xc0, !UPT ;  /* 0x00003fff05057892 */ /* 0x000fe4000f8ec0ff */
[----:B------:R-:W-:Y:S02]  /*3250*/  UISETP.LT.AND UP0, UPT, UR28, 0x1, UPT ;  /* 0x000000011c00788c */ /* 0x000fe4000bf01270 */
[----:B------:R-:W-:-:S02]  /*3260*/  ULOP3.LUT UR20, UR6, 0x10000, URZ, 0xfc, !UPT ;  /* 0x0001000006147892 */ /* 0x000fc4000f8efcff */
[----:B------:R-:W-:Y:S02]  /*3270*/  USEL UR29, UR28, 0x1, !UP0 ;  /* 0x000000011c1d7887 */ /* 0x000fe4000c000000 */
[----:B------:R-:W-:Y:S02]  /*3280*/  ULOP3.LUT UR21, UR5, 0x10000, URZ, 0xfc, !UPT ;  /* 0x0001000005157892 */ /* 0x000fe4000f8efcff */
[----:B------:R-:W-:Y:S02]  /*3290*/  UIADD3 UR29, UPT, UPT, -UR29, URZ, URZ ;  /* 0x000000ff1d1d7290 */ /* 0x000fe4000fffe1ff */
[----:B----4-:R-:W-:Y:S01]  /*32a0*/  UISETP.GE.AND UP4, UPT, UR8, 0x1, UPT ;  /* 0x000000010800788c */ /* 0x010fe2000bf86270 */
[----:B------:R-:W-:Y:S01]  /*32b0*/  UMOV UR24, 0x0 ;  /* 0x0000000000187882 */ /* 0x000fe20000000000 */
[----:B------:R-:W-:Y:S01]  /*32c0*/  UMOV UR25, 0x42004a0 ;  /* 0x042004a000197882 */ /* 0x000fe20000000000 */
[----:B-1----:R-:W-:-:S15]  /*32d0*/  R2UR UR30, R0 ;  /* 0x00000000001e72ca */ /* 0x002fde00000e0000 */
.L_x_66:
[----:B------:R-:W-:Y:S02]  /*32e0*/  LEA R0, R10, UR17, 0x3 ;  /* 0x000000110a007c11 */ /* 0x000fe4000f8e18ff */
[----:B------:R-:W-:Y:S02]  /*32f0*/  SHF.L.U32 R2, R9, 0x1f, RZ ;  /* 0x0000001f09027819 */ /* 0x000fe400000006ff */
[----:B------:R-:W-:Y:S01]  /*3300*/  PLOP3.LUT P0, PT, PT, PT, UP4, 0x80, 0x8 ;  /* 0x000000000008781c */ /* 0x000fe20003f0f048 */
[----:B------:R-:W-:Y:S01]  /*3310*/  VIADD R3, R0, 0x80 ;  /* 0x0000008000037836 */ /* 0x000fe20000000000 */
[----:B-1----:R-:W1:Y:S02]  /*3320*/  SYNCS.PHASECHK.TRANS64.TRYWAIT P1, [R0+URZ+0x70], R2 ;  /* 0x00007002000075a7 */ /* 0x002e6400080211ff */
[----:B-1-3--:R-:W-:Y:S09]  /*3330*/  @!P1 BRA `(.L_x_60) ;  /* 0x0000004800189947 */ /* 0x00aff20003800000 */
.L_x_127:
[----:B------:R-:W-:Y:S01]  /*3340*/  LEA R4, R10, UR17, 0x4 ;  /* 0x000000110a047c11 */ /* 0x000fe2000f8e20ff */
[----:B------:R-:W-:Y:S01]  /*3350*/  @UP4 ULEA UR4, UR14, UR17, 0x3 ;  /* 0x000000110e044291 */ /* 0x000fe2000f8e18ff */
[----:B------:R-:W-:Y:S01]  /*3360*/  PLOP3.LUT P2, PT, PT, PT, PT, 0x80, 0x8 ;  /* 0x000000000008781c */ /* 0x000fe20003f4f070 */
[----:B------:R-:W-:Y:S01]  /*3370*/  ULEA UR23, UR22, UR17, 0x3 ;  /* 0x0000001116177291 */ /* 0x000fe2000f8e18ff */
[----:B------:R-:W-:Y:S02]  /*3380*/  PRMT R3, RZ, 0x654, R3 ;  /* 0x00000654ff037816 */ /* 0x000fe40000000003 */
[----:B------:R-:W2:Y:S01]  /*3390*/  LDS.128 R4, [R4+0x100] ;  /* 0x0001000004047984 */ /* 0x000ea20000000c00 */
[----:B-1----:R-:W-:Y:S02]  /*33a0*/  @P0 SHF.L.U32 R2, R8, 0x1f, RZ ;  /* 0x0000001f08020819 */ /* 0x002fe400000006ff */
[----:B------:R-:W-:Y:S01]  /*33b0*/  SHF.L.U32 R0, R11, 0x1f, RZ ;  /* 0x0000001f0b007819 */ /* 0x000fe200000006ff */
[----:B------:R-:W-:Y:S01]  /*33c0*/  @!PT LDS RZ, [RZ] ;  /* 0x00000000fffff984 */ /* 0x000fe20000000800 */
[----:B------:R-:W-:Y:S01]  /*33d0*/  @!PT LDS RZ, [RZ] ;  /* 0x00000000fffff984 */ /* 0x000fe20000000800 */
[----:B------:R-:W-:Y:S01]  /*33e0*/  @!PT LDS RZ, [RZ] ;  /* 0x00000000fffff984 */ /* 0x000fe20000000800 */
[----:B------:R-:W-:Y:S01]  /*33f0*/  @!PT LDS RZ, [RZ] ;  /* 0x00000000fffff984 */ /* 0x000fe20000000800 */
[----:B------:R1:W-:Y:S06]  /*3400*/  MEMBAR.ALL.CTA ;  /* 0x0000000000007992 */ /* 0x0003ec0000008000 */
[----:B-1----:R-:W1:Y:S02]  /*3410*/  FENCE.VIEW.ASYNC.S ;  /* 0x00000000000073c6 */ /* 0x002e640000000000 */
[----:B-1----:R1:W-:Y:S01]  /*3420*/  SYNCS.ARRIVE.TRANS64.RED.A1T0 RZ, [R3+URZ], RZ ;  /* 0x000000ff03ff79a7 */ /* 0x0023e200081004ff */
[----:B------:R1:W3:Y:S01]  /*3430*/  @P0 SYNCS.PHASECHK.TRANS64.TRYWAIT P2, [UR4], R2 ;  /* 0x00000002ff0005a7 */ /* 0x0002e20008041104 */
[----:B------:R-:W-:Y:S01]  /*3440*/  ULEA.HI UR4, UR22, UR22, URZ, 0x1 ;  /* 0x0000001616047291 */ /* 0x000fe2000f8f08ff */
[----:B--2---:R-:W-:-:S03]  /*3450*/  LOP3.LUT P1, RZ, R6, 0x1, RZ, 0xc0, !PT ;  /* 0x0000000106ff7812 */ /* 0x004fc6000782c0ff */
[----:B------:R-:W-:Y:S02]  /*3460*/  USHF.L.U32 UR18, UR4, 0x6, URZ ;  /* 0x0000000604127899 */ /* 0x000fe400080006ff */
[----:B------:R-:W-:Y:S02]  /*3470*/  ULOP3.LUT UR4, UR4, 0xffe, URZ, 0xc0, !UPT ;  /* 0x00000ffe04047892 */ /* 0x000fe4000f8ec0ff */
[----:B------:R-:W-:Y:S02]  /*3480*/  ULOP3.LUT UR18, UR18, 0xffffff80, URZ, 0xc0, !UPT ;  /* 0xffffff8012127892 */ /* 0x000fe4000f8ec0ff */
[----:B------:R-:W-:Y:S02]  /*3490*/  UIADD3 UR4, UPT, UPT, -UR4, UR22, URZ ;  /* 0x0000001604047290 */ /* 0x000fe4000fffe1ff */
[----:B------:R-:W-:Y:S01]  /*34a0*/  UIADD3 UR18, UPT, UPT, UR30, UR18, URZ ;  /* 0x000000121e127290 */ /* 0x000fe2000fffe0ff */
[----:B------:R-:W2:Y:S03]  /*34b0*/  SYNCS.PHASECHK.TRANS64.TRYWAIT P0, [UR23+0xb0], R0 ;  /* 0x0000b000ff0075a7 */ /* 0x000ea60008001117 */
[----:B------:R-:W-:Y:S01]  /*34c0*/  ULEA UR18, UR4, UR18, 0x14 ;  /* 0x0000001204127291 */ /* 0x000fe2000f8ea0ff */
[----:B-123--:R-:W-:Y:S11]  /*34d0*/  @!P0 BRA `(.L_x_61) ;  /* 0x0000004400c48947 */ /* 0x00eff60003800000 */
.L_x_129:
[----:B------:R-:W-:Y:S01]  /*34e0*/  IADD3 R10, PT, PT, R10, 0x1, RZ ;  /* 0x000000010a0a7810 */ /* 0x000fe20007ffe0ff */
[----:B------:R-:W-:Y:S06]  /*34f0*/  BRA.U !UP4, `(.L_x_62) ;  /* 0x000000010c987547 */ /* 0x000fec000b800000 */
[----:B------:R-:W-:Y:S01]  /*3500*/  UPLOP3.LUT UP2, UPT, UPT, UPT, UPT, 0x40, 0x4 ;  /* 0x000000000004789c */ /* 0x000fe20003f4e870 */
[----:B------:R-:W-:Y:S01]  /*3510*/  UMOV UR16, UR29 ;  /* 0x0000001d00107c82 */ /* 0x000fe20008000000 */
[----:B------:R-:W-:Y:S01]  /*3520*/  UMOV UR15, UR28 ;  /* 0x0000001c000f7c82 */ /* 0x000fe20008000000 */
[----:B------:R-:W-:-:S08]  /*3530*/  UMOV UR6, UR14 ;  /* 0x0000000e00067c82 */ /* 0x000fd00008000000 */
.L_x_65:
[----:B------:R-:W-:Y:S02]  /*3540*/  UIADD3 UR16, UPT, UPT, UR16, 0x1, URZ ;  /* 0x0000000110107890 */ /* 0x000fe4000fffe0ff */
[----:B--2---:R-:W-:Y:S02]  /*3550*/  ULEA UR5, UR6, UR17, 0x3 ;  /* 0x0000001106057291 */ /* 0x004fe4000f8e18ff */
[----:B------:R-:W-:Y:S01]  /*3560*/  UISETP.NE.AND UP3, UPT, UR16, URZ, UPT ;  /* 0x000000ff1000728c */ /* 0x000fe2000bf65270 */
[----:B---3--:R-:W-:Y:S10]  /*3570*/  @P2 BRA `(.L_x_63) ;  /* 0x00000000000c2947 */ /* 0x008ff40003800000 */
[----:B-1----:R-:W-:Y:S04]  /*3580*/  SHF.L.U32 R2, R8, 0x1f, RZ ;  /* 0x0000001f08027819 */ /* 0x002fe800000006ff */
[----:B------:R-:W1:Y:S02]  /*3590*/  SYNCS.PHASECHK.TRANS64.TRYWAIT P0, [UR5], R2 ;  /* 0x00000002ff0075a7 */ /* 0x000e640008001105 */
[----:B-1----:R-:W-:Y:S05]  /*35a0*/  @!P0 BRA `(.L_x_64) ;  /* 0x0000004400a88947 */ /* 0x002fea0003800000 */
.L_x_63:
[----:B------:R-:W-:Y:S01]  /*35b0*/  UISETP.NE.AND UP0, UPT, UR15, 0x1, UPT ;  /* 0x000000010f00788c */ /* 0x000fe2000bf05270 */
[----:B------:R-:W-:Y:S01]  /*35c0*/  PLOP3.LUT P2, PT, PT, PT, PT, 0x80, 0x8 ;  /* 0x000000000008781c */ /* 0x000fe20003f4f070 */
[----:B------:R-:W-:Y:S02]  /*35d0*/  UIADD3 UR4, UPT, UPT, UR6, 0x1, URZ ;  /* 0x0000000106047890 */ /* 0x000fe4000fffe0ff */
[----:B------:R-:W-:Y:S02]  /*35e0*/  ULEA UR12, UR6, UR21, 0x9 ;  /* 0x00000015060c7291 */ /* 0x000fe4000f8e48ff */
[----:B------:R-:W-:Y:S01]  /*35f0*/  UISETP.NE.AND UP1, UPT, UR4, 0x4, UPT ;  /* 0x000000040400788c */ /* 0x000fe2000bf25270 */
[----:B------:R-:W-:Y:S01]  /*3600*/  PLOP3.LUT P0, PT, PT, PT, UP0, 0x80, 0x8 ;  /* 0x000000000008781c */ /* 0x000fe20003f0f008 */
[----:B------:R-:W-:Y:S02]  /*3610*/  UIADD3 UR10, UPT, UPT, UR12, 0x2, URZ ;  /* 0x000000020c0a7890 */ /* 0x000fe4000fffe0ff */
[----:B------:R-:W-:Y:S02]  /*3620*/  USEL UR7, URZ, 0x1, UP1 ;  /* 0x00000001ff077887 */ /* 0x000fe40008800000 */
[----:B------:R-:W-:Y:S02]  /*3630*/  USEL UR14, UR4, URZ, UP1 ;  /* 0x000000ff040e7287 */ /* 0x000fe40008800000 */
[----:B------:R-:W-:Y:S02]  /*3640*/  UIADD3 UR15, UPT, UPT, UR15, -0x1, URZ ;  /* 0xffffffff0f0f7890 */ /* 0x000fe4000fffe0ff */
[----:B------:R-:W-:Y:S01]  /*3650*/  @UP0 ULEA UR4, UR14, UR17, 0x3 ;  /* 0x000000110e040291 */ /* 0x000fe2000f8e18ff */
[----:B------:R-:W-:Y:S01]  /*3660*/  LOP3.LUT R8, R8, UR7, RZ, 0x3c, !PT ;  /* 0x0000000708087c12 */ /* 0x000fe2000f8e3cff */
[----:B------:R-:W-:Y:S01]  /*3670*/  UIADD3 UR7, UPT, UPT, UR5, 0x20, URZ ;  /* 0x0000002005077890 */ /* 0x000fe2000fffe0ff */
[----:B------:R-:W-:Y:S02]  /*3680*/  UMOV UR13, 0x80004020 ;  /* 0x80004020000d7882 */ /* 0x000fe40000000000 */
[----:B-1----:R-:W-:Y:S01]  /*3690*/  @P0 SHF.L.U32 R0, R8, 0x1f, RZ ;  /* 0x0000001f08000819 */ /* 0x002fe200000006ff */
[----:B------:R-:W-:Y:S01]  /*36a0*/  UMOV UR5, 0x80004020 ;  /* 0x8000402000057882 */ /* 0x000fe20000000000 */
[----:B------:R-:W-:Y:S01]  /*36b0*/  UMOV UR11, 0x80004020 ;  /* 0x80004020000b7882 */ /* 0x000fe20000000000 */
[----:B------:R-:W-:Y:S01]  /*36c0*/  UMOV UR9, 0x80004020 ;  /* 0x8000402000097882 */ /* 0x000fe20000000000 */
[----:B------:R2:W3:Y:S01]  /*36d0*/  @P0 SYNCS.PHASECHK.TRANS64.TRYWAIT P2, [UR4], R0 ;  /* 0x00000000ff0005a7 */ /* 0x0004e20008041104 */
[----:B------:R-:W-:Y:S03]  /*36e0*/  ULEA UR4, UR6, UR20, 0x8 ;  /* 0x0000001406047291 */ /* 0x000fe6000f8e40ff */
[----:B------:R-:W-:Y:S01]  /*36f0*/  UMOV UR6, UR14 ;  /* 0x0000000e00067c82 */ /* 0x000fe20008000000 */
[----:B------:R-:W-:Y:S05]  /*3700*/  UIADD3 UR8, UPT, UPT, UR4, 0x2, URZ ;  /* 0x0000000204087890 */ /* 0x000fea000fffe0ff */
[----:B------:R2:W-:Y:S01]  /*3710*/  UTCIMMA gdesc[UR4], gdesc[UR12], tmem[UR18], tmem[UR26], idesc[UR27], UP2 ;  /* 0x00ff1a0c040075ea */ /* 0x0005e20009000112 */
[----:B------:R-:W-:Y:S03]  /*3720*/  UPLOP3.LUT UP2, UPT, UPT, UPT, UPT, 0x80, 0x8 ;  /* 0x000000000008789c */ /* 0x000fe60003f4f070 */
[----:B------:R2:W-:Y:S01]  /*3730*/  UTCIMMA gdesc[UR8], gdesc[UR10], tmem[UR18], tmem[UR24], idesc[UR25], UPT ;  /* 0x00ff180a080075ea */ /* 0x0005e2000b800112 */
[----:B------:R2:W-:Y:S01]  /*3740*/  UTCBAR.MULTICAST [UR7], URZ, UR19 ;  /* 0x000000ff070073e9 */ /* 0x0005e20008000813 */
[----:B------:R-:W-:Y:S06]  /*3750*/  BRA.U UP3, `(.L_x_65) ;  /* 0xfffffffd03787547 */ /* 0x000fec000b83ffff */
.L_x_62:
[----:B--2---:R-:W-:Y:S01]  /*3760*/  UIADD3 UR4, UPT, UPT, UR22, 0x1, URZ ;  /* 0x0000000116047890 */ /* 0x004fe2000fffe0ff */
[C---:B------:R-:W-:Y:S01]  /*3770*/  ISETP.NE.AND P0, PT, R10.reuse, 0x2, PT ;  /* 0x000000020a00780c */ /* 0x040fe20003f05270 */
[----:B------:R-:W-:Y:S02]  /*3780*/  UIADD3 UR5, UPT, UPT, UR23, 0x90, URZ ;  /* 0x0000009017057890 */ /* 0x000fe4000fffe0ff */
[----:B------:R-:W-:Y:S01]  /*3790*/  UISETP.NE.AND UP0, UPT, UR4, 0x4, UPT ;  /* 0x000000040400788c */ /* 0x000fe2000bf05270 */
[----:B-1----:R-:W-:Y:S02]  /*37a0*/  SEL R0, RZ, 0x1, P0 ;  /* 0x00000001ff007807 */ /* 0x002fe40000000000 */
[----:B------:R-:W-:Y:S01]  /*37b0*/  SEL R10, R10, RZ, P0 ;  /* 0x000000ff0a0a7207 */ /* 0x000fe20000000000 */
[----:B------:R-:W-:Y:S01]  /*37c0*/  USEL UR6, URZ, 0x1, UP0 ;  /* 0x00000001ff067887 */ /* 0x000fe20008000000 */
[----:B------:R-:W-:Y:S01]  /*37d0*/  LOP3.LUT R9, R9, R0, RZ, 0x3c, !PT ;  /* 0x0000000009097212 */ /* 0x000fe200078e3cff */
[----:B------:R-:W-:Y:S01]  /*37e0*/  USEL UR22, UR4, URZ, UP0 ;  /* 0x000000ff04167287 */ /* 0x000fe20008000000 */
[----:B------:R1:W-:Y:S03]  /*37f0*/  UTCBAR [UR5], URZ ;  /* 0x000000ff050073e9 */ /* 0x0003e600080000ff */
[----:B------:R-:W-:Y:S01]  /*3800*/  LOP3.LUT R11, R11, UR6, RZ, 0x3c, !PT ;  /* 0x000000060b0b7c12 */ /* 0x000fe2000f8e3cff */
[----:B------:R-:W-:Y:S07]  /*3810*/  @P1 BRA `(.L_x_66) ;  /* 0xfffffff800b01947 */ /* 0x000fee000383ffff */
[----:B------:R-:W2:Y:S01]  /*3820*/  S2UR UR8, SR_CgaCtaId ;  /* 0x00000000000879c3 */ /* 0x000ea20000008800 */
[----:B------:R-:W-:Y:S01]  /*3830*/  ELECT P0, URZ, PT ;  /* 0x0000000000ff782f */ /* 0x000fe20003800000 */
[----:B------:R-:W-:Y:S01]  /*3840*/  IMAD.MOV.U32 R0, RZ, RZ, 0x1 ;  /* 0x00000001ff007424 */ /* 0x000fe200078e00ff */
[----:B------:R-:W-:Y:S01]  /*3850*/  UIADD3 UR17, UPT, UPT, UR17, 0xb0, URZ ;  /* 0x000000b011117890 */ /* 0x000fe2000fffe0ff */
[----:B------:R-:W-:Y:S01]  /*3860*/  SHF.L.U32 R2, R11, 0x1f, RZ ;  /* 0x0000001f0b027819 */ /* 0x000fe200000006ff */
[----:B------:R-:W-:-:S03]  /*3870*/  UMOV UR4, 0x40 ;  /* 0x0000004000047882 */ /* 0x000fc60000000000 */
[----:B------:R-:W-:Y:S01]  /*3880*/  UVIRTCOUNT.DEALLOC.SMPOOL 0x80 ;  /* 0x000000800000784c */ /* 0x000fe20000000000 */
[----:B--2---:R-:W-:Y:S02]  /*3890*/  ULEA UR8, UR8, UR4, 0x18 ;  /* 0x0000000408087291 */ /* 0x004fe4000f8ec0ff */
[----:B------:R-:W-:-:S07]  /*38a0*/  ULEA UR4, UR22, UR17, 0x3 ;  /* 0x0000001116047291 */ /* 0x000fce000f8e18ff */
[----:B------:R2:W-:Y:S02]  /*38b0*/  @P0 STS.U8 [UR8+0x1c], R0 ;  /* 0x00001c00ff000988 */ /* 0x0005e40008000008 */
[----:B------:R-:W4:Y:S02]  /*38c0*/  SYNCS.PHASECHK.TRANS64.TRYWAIT P0, [UR4], R2 ;  /* 0x00000002ff0075a7 */ /* 0x000f240008001104 */
[----:B--2-4-:R-:W-:Y:S05]  /*38d0*/  @!P0 BRA `(.L_x_67) ;  /* 0x0000004000f48947 */ /* 0x014fea0003800000 */
.L_x_132:
[----:B------:R-:W-:-:S04]  /*38e0*/  UIADD3 UR4, UPT, UPT, UR22, 0x1, URZ ;  /* 0x0000000116047890 */ /* 0x000fc8000fffe0ff */
[----:B------:R-:W-:-:S04]  /*38f0*/  UISETP.NE.AND UP0, UPT, UR4, 0x4, UPT ;  /* 0x000000040400788c */ /* 0x000fc8000bf05270 */
[----:B------:R-:W-:Y:S02]  /*3900*/  USEL UR6, URZ, 0x1, UP0 ;  /* 0x00000001ff067887 */ /* 0x000fe40008000000 */
[----:B------:R-:W-:-:S04]  /*3910*/  USEL UR4, UR4, URZ, UP0 ;  /* 0x000000ff04047287 */ /* 0x000fc80008000000 */
[----:B-1----:R-:W-:Y:S01]  /*3920*/  ULEA UR5, UR4, UR17, 0x3 ;  /* 0x0000001104057291 */ /* 0x002fe2000f8e18ff */
[----:B--2---:R-:W-:-:S04]  /*3930*/  LOP3.LUT R2, R11, UR6, RZ, 0x3c, !PT ;  /* 0x000000060b027c12 */ /* 0x004fc8000f8e3cff */
[----:B------:R-:W-:-:S04]  /*3940*/  SHF.L.U32 R3, R2, 0x1f, RZ ;  /* 0x0000001f02037819 */ /* 0x000fc800000006ff */
[----:B------:R-:W1:Y:S02]  /*3950*/  SYNCS.PHASECHK.TRANS64.TRYWAIT P0, [UR5], R3 ;  /* 0x00000003ff0075a7 */ /* 0x000e640008001105 */
[----:B-1----:R-:W-:Y:S05]  /*3960*/  @!P0 BRA `(.L_x_68) ;  /* 0x0000004000e88947 */ /* 0x002fea0003800000 */
.L_x_134:
        /* <DEDUP_REMOVED lines=9> */
.L_x_136:
[----:B------:R-:W-:-:S04]  /*3a00*/  UIADD3 UR4, UPT, UPT, UR4, 0x1, URZ ;  /* 0x0000000104047890 */ /* 0x000fc8000fffe0ff */
[----:B------:R-:W-:-:S04]  /*3a10*/  UISETP.NE.AND UP0, UPT, UR4, 0x4, UPT ;  /* 0x000000040400788c */ /* 0x000fc8000bf05270 */
[----:B------:R-:W-:Y:S02]  /*3a20*/  USEL UR5, URZ, 0x1, UP0 ;  /* 0x00000001ff057887 */ /* 0x000fe40008000000 */
[----:B------:R-:W-:-:S04]  /*3a30*/  USEL UR4, UR4, URZ, UP0 ;  /* 0x000000ff04047287 */ /* 0x000fc80008000000 */
[----:B------:R-:W-:Y:S01]  /*3a40*/  ULEA UR4, UR4, UR17, 0x3 ;  /* 0x0000001104047291 */ /* 0x000fe2000f8e18ff */
[----:B------:R-:W-:-:S04]  /*3a50*/  LOP3.LUT R2, R2, UR5, RZ, 0x3c, !PT ;  /* 0x0000000502027c12 */ /* 0x000fc8000f8e3cff */
[----:B------:R-:W-:-:S04]  /*3a60*/  SHF.L.U32 R2, R2, 0x1f, RZ ;  /* 0x0000001f02027819 */ /* 0x000fc800000006ff */
[----:B------:R-:W2:Y:S02]  /*3a70*/  SYNCS.PHASECHK.TRANS64.TRYWAIT P0, [UR4], R2 ;  /* 0x00000002ff0075a7 */ /* 0x000ea40008001104 */
[----:B--2---:R-:W-:Y:S05]  /*3a80*/  @!P0 BRA `(.L_x_70) ;  /* 0x0000004000d08947 */ /* 0x004fea0003800000 */
.L_x_138:
[----:B------:R-:W-:Y:S01]  /*3a90*/  NOP ;  /* 0x0000000000007918 */ /* 0x000fe20000000000 */
[----:B-1----:R-:W1:Y:S01]  /*3aa0*/  LDS R0, [UR8+0x14] ;  /* 0x00001408ff007984 */ /* 0x002e620008000800 */
[----:B------:R-:W-:Y:S01]  /*3ab0*/  ULOP3.LUT UR4, UR30, 0xffff, URZ, 0xc0, !UPT ;  /* 0x0000ffff1e047892 */ /* 0x000fe2000f8ec0ff */
[----:B------:R-:W-:Y:S01]  /*3ac0*/  UMOV UR5, 0xffff ;  /* 0x0000ffff00057882 */ /* 0x000fe20000000000 */
[----:B------:R-:W-:Y:S02]  /*3ad0*/  UMOV UR6, 0x1 ;  /* 0x0000000100067882 */ /* 0x000fe40000000000 */
[----:B------:R-:W-:-:S04]  /*3ae0*/  USHF.R.U32.HI UR4, URZ, 0x5, UR4 ;  /* 0x00000005ff047899 */ /* 0x000fc80008011604 */
[----:B------:R-:W-:Y:S02]  /*3af0*/  USHF.L.U32 UR5, UR5, UR4, URZ ;  /* 0x0000000405057299 */ /* 0x000fe400080006ff */
[----:B------:R-:W-:-:S04]  /*3b00*/  USHF.L.U32 UR4, UR6, UR4, URZ ;  /* 0x0000000406047299 */ /* 0x000fc800080006ff */
[----:B-1----:R-:W-:-:S04]  /*3b10*/  LOP3.LUT R0, R0, UR5, RZ, 0xc0, !PT ;  /* 0x0000000500007c12 */ /* 0x002fc8000f8ec0ff */
[----:B------:R-:W-:-:S13]  /*3b20*/  ISETP.NE.AND P0, PT, R0, UR5, PT ;  /* 0x0000000500007c0c */ /* 0x000fda000bf05270 */
[----:B------:R-:W-:Y:S05]  /*3b30*/  @P0 BRA `(.L_x_71) ;  /* 0x0000000000580947 */ /* 0x000fea0003800000 */
[----:B------:R-:W1:Y:S02]  /*3b40*/  LDS R0, [UR8+0x18] ;  /* 0x00001808ff007984 */ /* 0x000e640008000800 */
[----:B-1----:R-:W-:-:S04]  /*3b50*/  LOP3.LUT R0, R0, UR4, RZ, 0xc0, !PT ;  /* 0x0000000400007c12 */ /* 0x002fc8000f8ec0ff */
[----:B------:R-:W-:-:S13]  /*3b60*/  ISETP.NE.AND P0, PT, R0, UR4, PT ;  /* 0x0000000400007c0c */ /* 0x000fda000bf05270 */
[----:B------:R-:W-:Y:S05]  /*3b70*/  @P0 BRA `(.L_x_72) ;  /* 0x00000000003c0947 */ /* 0x000fea0003800000 */
[----:B------:R-:W1:Y:S01]  /*3b80*/  S2R R2, SR_LANEID ;  /* 0x0000000000027919 */ /* 0x000e620000000000 */
[----:B------:R-:W-:-:S06]  /*3b90*/  ULOP3.LUT UR5, URZ, UR5, URZ, 0x33, !UPT ;  /* 0x00000005ff057292 */ /* 0x000fcc000f8e33ff */
[----:B------:R-:W-:-:S04]  /*3ba0*/  IMAD.U32 R0, RZ, RZ, UR5 ;  /* 0x00000005ff007e24 */ /* 0x000fc8000f8e00ff */
[----:B------:R2:W4:Y:S02]  /*3bb0*/  REDUX UR7, R0 ;  /* 0x00000000000773c4 */ /* 0x0005240000000000 */
[----:B------:R1:W-:Y:S01]  /*3bc0*/  UTCATOMSWS.AND URZ, UR5 ;  /* 0x0000000500ff79e3 */ /* 0x0003e20008000000 */
[----:B--2---:R-:W-:Y:S01]  /*3bd0*/  LOP3.LUT R0, RZ, UR4, RZ, 0x33, !PT ;  /* 0x00000004ff007c12 */ /* 0x004fe2000f8e33ff */
[----:B------:R-:W-:Y:S02]  /*3be0*/  VOTEU.ANY UR4, UPT, PT ;  /* 0x0000000000047886 */ /* 0x000fe400038e0100 */
[----:B------:R-:W-:Y:S02]  /*3bf0*/  UFLO.U32 UR4, UR4 ;  /* 0x00000004000472bd */ /* 0x000fe400080e0000 */
[----:B------:R-:W2:Y:S04]  /*3c00*/  REDUX UR6, R0 ;  /* 0x00000000000673c4 */ /* 0x000ea80000000000 */
[----:B-1----:R-:W-:-:S02]  /*3c10*/  ISETP.EQ.U32.AND P0, PT, R2, UR4, PT ;  /* 0x0000000402007c0c */ /* 0x002fc4000bf02070 */
[----:B----4-:R-:W-:-:S11]  /*3c20*/  MOV R2, UR7 ;  /* 0x0000000700027c02 */ /* 0x010fd60008000f00 */
[----:B------:R1:W-:Y:S01]  /*3c30*/  @P0 ATOMS.AND RZ, [UR8+0x14], R2 ;  /* 0x00001402ffff098c */ /* 0x0003e2000a800008 */
[----:B--2---:R-:W-:-:S05]  /*3c40*/  IMAD.U32 R0, RZ, RZ, UR6 ;  /* 0x00000006ff007e24 */ /* 0x004fca000f8e00ff */
[----:B------:R1:W-:Y:S01]  /*3c50*/  @P0 ATOMS.AND RZ, [UR8+0x18], R0 ;  /* 0x00001800ffff098c */ /* 0x0003e2000a800008 */
[----:B------:R-:W-:Y:S05]  /*3c60*/  BRA `(.L_x_73) ;  /* 0x0000000000147947 */ /* 0x000fea0003800000 */
.L_x_72:
[----:B------:R-:W-:Y:S02]  /*3c70*/  MOV R2, 0x3c90 ;  /* 0x00003c9000027802 */ /* 0x000fe40000000f00 */
[----:B---3-5:R-:W-:Y:S05]  /*3c80*/  CALL.REL.NOINC `($__internal_0_$__cuda_sm10x_tcgen05_guardrail_trap_col_being_dealloced_not_returned_by_alloc) ;  /* 0x00000044002c7944 */ /* 0x028fea0003c00000 */
[----:B------:R-:W-:Y:S05]  /*3c90*/  BRA `(.L_x_73) ;  /* 0x0000000000087947 */ /* 0x000fea0003800000 */
.L_x_71:
[----:B------:R-:W-:Y:S02]  /*3ca0*/  MOV R2, 0x3cc0 ;  /* 0x00003cc000027802 */ /* 0x000fe40000000f00 */
[----:B---3-5:R-:W-:Y:S05]  /*3cb0*/  CALL.REL.NOINC `($__internal_2_$__cuda_sm10x_tcgen05_guardrail_trap_unallocated_columns_being_dealloced) ;  /* 0x0000004400387944 */ /* 0x028fea0003c00000 */
.L_x_73:
[----:B------:R-:W-:Y:S01]  /*3cc0*/  NOP ;  /* 0x0000000000007918 */ /* 0x000fe20000000000 */
[----:B------:R-:W-:Y:S05]  /*3cd0*/  EXIT ;  /* 0x000000000000794d */ /* 0x000fea0003800000 */
.L_x_55:
[----:B------:R-:W-:-:S09]  /*3ce0*/  UISETP.NE.OR UP0, UPT, UR17, 0x3, !UP3 ;  /* 0x000000031100788c */ /* 0x000fd2000df05670 */
[----:B------:R-:W-:Y:S05]  /*3cf0*/  BRA.U UP0, `(.L_x_74) ;  /* 0x0000000d00807547 */ /* 0x000fea000b800000 */
[----:B------:R-:W1:Y:S01]  /*3d00*/  LDCU UR32, c[0x0][0x370] ;  /* 0x00006e00ff2077ac */ /* 0x000e620008000800 */
[----:B------:R-:W2:Y:S01]  /*3d10*/  LDC.64 R16, c[0x0][0x348] ;  /* 0x0000d200ff107b82 */ /* 0x000ea20000000a00 */
[----:B------:R-:W-:Y:S02]  /*3d20*/  HFMA2 R13, -RZ, RZ, 0, 0 ;  /* 0x00000000ff0d7431 */ /* 0x000fe400000001ff */
[----:B------:R-:W-:Y:S01]  /*3d30*/  IMAD.MOV.U32 R15, RZ, RZ, 0x1 ;  /* 0x00000001ff0f7424 */ /* 0x000fe200078e00ff */
[----:B------:R-:W1:Y:S01]  /*3d40*/  LDCU.128 UR28, c[0x0][0xb10] ;  /* 0x00016200ff1c77ac */ /* 0x000e620008000c00 */
[----:B------:R-:W-:Y:S01]  /*3d50*/  IMAD.MOV.U32 R14, RZ, RZ, RZ ;  /* 0x000000ffff0e7224 */ /* 0x000fe200078e00ff */
[----:B------:R-:W-:Y:S01]  /*3d60*/  MOV R7, 0x1000 ;  /* 0x0000100000077802 */ /* 0x000fe20000000f00 */
[----:B------:R-:W3:Y:S01]  /*3d70*/  LDCU UR27, c[0x0][0x374] ;  /* 0x00006e80ff1b77ac */ /* 0x000ee20008000800 */
[----:B------:R-:W4:Y:S01]  /*3d80*/  LDC.64 R2, c[0x0][0x888] ;  /* 0x00022200ff027b82 */ /* 0x000f220000000a00 */
[----:B------:R-:W3:Y:S01]  /*3d90*/  LDCU UR15, c[0x0][0xb0c] ;  /* 0x00016180ff0f77ac */ /* 0x000ee20008000800 */
[----:B------:R-:W2:Y:S06]  /*3da0*/  LDCU UR38, c[0x0][0xb20] ;  /* 0x00016400ff2677ac */ /* 0x000eac0008000800 */
[----:B------:R-:W4:Y:S01]  /*3db0*/  LDC.64 R4, c[0x0][0x890] ;  /* 0x00022400ff047b82 */ /* 0x000f220000000a00 */
[----:B------:R-:W2:Y:S01]  /*3dc0*/  LDCU UR4, c[0x0][0xb30] ;  /* 0x00016600ff0477ac */ /* 0x000ea20008000800 */
[----:B------:R-:W-:Y:S01]  /*3dd0*/  UMOV UR21, 0x400 ;  /* 0x0000040000157882 */ /* 0x000fe20000000000 */
[----:B-1----:R-:W-:-:S02]  /*3de0*/  UIMAD.WIDE.U32 UR6, UR32, UR28, URZ ;  /* 0x0000001c200672a5 */ /* 0x002fc4000f8e00ff */
[----:B---3--:R-:W-:Y:S02]  /*3df0*/  UIMAD.WIDE.U32 UR8, UR27, UR31, URZ ;  /* 0x0000001f1b0872a5 */ /* 0x008fe4000f8e00ff */
[----:B------:R-:W-:Y:S02]  /*3e00*/  ULEA UR21, UR45, UR21, 0x18 ;  /* 0x000000152d157291 */ /* 0x000fe4000f8ec0ff */
[----:B------:R-:W-:Y:S02]  /*3e10*/  UPLOP3.LUT UP3, UPT, UPT, UPT, UPT, 0x40, 0x4 ;  /* 0x000000000004789c */ /* 0x000fe40003f6e870 */
[----:B------:R-:W-:Y:S01]  /*3e20*/  UIADD3 UR33, UPT, UPT, UR21, 0x48, URZ ;  /* 0x0000004815217890 */ /* 0x000fe2000fffe0ff */
[----:B------:R-:W-:Y:S01]  /*3e30*/  UMOV UR6, UR7 ;  /* 0x0000000700067c82 */ /* 0x000fe20008000000 */
[----:B------:R-:W-:Y:S01]  /*3e40*/  UMOV UR34, UR9 ;  /* 0x0000000900227c82 */ /* 0x000fe20008000000 */
[----:B------:R-:W-:Y:S02]  /*3e50*/  UISETP.GE.AND UP0, UPT, UR42, 0x1, UPT ;  /* 0x000000012a00788c */ /* 0x000fe4000bf06270 */
[----:B------:R-:W-:Y:S01]  /*3e60*/  UISETP.NE.AND UP4, UPT, UR42, 0x1, UPT ;  /* 0x000000012a00788c */ /* 0x000fe2000bf85270 */
[----:B------:R-:W1:Y:S01]  /*3e70*/  LDCU.64 UR22, c[0x0][0xb28] ;  /* 0x00016500ff1677ac */ /* 0x000e620008000a00 */
[----:B------:R-:W-:-:S02]  /*3e80*/  UISETP.NE.AND UP6, UPT, UR15, 0x1, UPT ;  /* 0x000000010f00788c */ /* 0x000fc4000bfc5270 */
[----:B------:R-:W-:Y:S02]  /*3e90*/  UISETP.NE.AND UP5, UPT, UR30, 0x1, UPT ;  /* 0x000000011e00788c */ /* 0x000fe4000bfa5270 */
[----:B------:R-:W-:Y:S02]  /*3ea0*/  UIADD3 UR17, UPT, UPT, UR21, 0x40, URZ ;  /* 0x0000004015117890 */ /* 0x000fe4000fffe0ff */
[----:B------:R-:W-:Y:S02]  /*3eb0*/  UPRMT UR33, UR45, 0x654, UR33 ;  /* 0x000006542d217896 */ /* 0x000fe40008000021 */
[----:B------:R-:W-:Y:S02]  /*3ec0*/  USHF.R.U32.HI UR35, URZ, UR29, UR6 ;  /* 0x0000001dff237299 */ /* 0x000fe40008011606 */
[----:B--2---:R-:W-:Y:S02]  /*3ed0*/  USHF.R.U32.HI UR34, URZ, UR38, UR34 ;  /* 0x00000026ff227299 */ /* 0x004fe40008011622 */
[----:B------:R-:W-:-:S11]  /*3ee0*/  UISETP.NE.AND UP2, UPT, UR4, 0x1, UPT ;  /* 0x000000010400788c */ /* 0x000fd6000bf45270 */
.L_x_83:
[C---:B------:R-:W-:Y:S02]  /*3ef0*/  LEA R12, R14.reuse, UR21, 0x3 ;  /* 0x000000150e0c7c11 */ /* 0x040fe4000f8e18ff */
[----:B------:R-:W-:Y:S02]  /*3f00*/  SHF.L.U32 R0, R13, 0x1f, RZ ;  /* 0x0000001f0d007819 */ /* 0x000fe400000006ff */
[----:B------:R-:W-:Y:S02]  /*3f10*/  LEA R8, R14, UR21, 0x4 ;  /* 0x000000150e087c11 */ /* 0x000fe4000f8e20ff */
[----:B--2---:R-:W2:Y:S02]  /*3f20*/  SYNCS.PHASECHK.TRANS64.TRYWAIT P0, [R12+URZ+0x70], R0 ;  /* 0x000070000c0075a7 */ /* 0x004ea400080011ff */
[----:B--2---:R-:W-:Y:S05]  /*3f30*/  @!P0 BRA `(.L_x_75) ;  /* 0x0000003c00bc8947 */ /* 0x004fea0003800000 */
.L_x_139:
[----:B------:R-:W3:Y:S01]  /*3f40*/  LDS.128 R8, [R8+0x100] ;  /* 0x0001000008087984 */ /* 0x000ee20000000c00 */
[----:B------:R-:W-:Y:S01]  /*3f50*/  UISETP.GE.AND UP0, UPT, UR42, 0x1, UPT ;  /* 0x000000012a00788c */ /* 0x000fe2000bf06270 */
[----:B------:R-:W-:Y:S01]  /*3f60*/  @!PT LDS RZ, [RZ] ;  /* 0x00000000fffff984 */ /* 0x000fe20000000800 */
[----:B------:R-:W-:Y:S01]  /*3f70*/  @!PT LDS RZ, [RZ] ;  /* 0x00000000fffff984 */ /* 0x000fe20000000800 */
[----:B------:R-:W-:Y:S01]  /*3f80*/  @!PT LDS RZ, [RZ] ;  /* 0x00000000fffff984 */ /* 0x000fe20000000800 */
[----:B------:R-:W-:Y:S01]  /*3f90*/  @!PT LDS RZ, [RZ] ;  /* 0x00000000fffff984 */ /* 0x000fe20000000800 */
[----:B------:R1:W-:Y:S06]  /*3fa0*/  MEMBAR.ALL.CTA ;  /* 0x0000000000007992 */ /* 0x0003ec0000008000 */
[----:B-1----:R-:W1:Y:S01]  /*3fb0*/  FENCE.VIEW.ASYNC.S ;  /* 0x00000000000073c6 */ /* 0x002e620000000000 */
[----:B---3--:R-:W-:Y:S11]  /*3fc0*/  LOP3.LUT P0, RZ, R10, 0x1, RZ, 0xc0, !PT ;  /* 0x000000010aff7812 */ /* 0x008ff6000780c0ff */
[----:B------:R-:W-:Y:S02]  /*3fd0*/  @!UPT UIADD3 URZ, UPT, UPT, URZ, URZ, URZ ;  /* 0x000000fffffff290 */ /* 0x000fe4000fffe0ff */
[----:B-1----:R-:W-:Y:S01]  /*3fe0*/  VOTEU.ANY UP1, P0 ;  /* 0x0000000000ff7886 */ /* 0x002fe20000020100 */
[----:B------:R-:W-:Y:S11]  /*3ff0*/  PLOP3.LUT P0, PT, PT, PT, UP1, 0x80, 0x8 ;  /* 0x000000000008781c */ /* 0x000ff60003f0f018 */
[----:B------:R-:W-:Y:S02]  /*4000*/  @!UPT UIADD3 URZ, UPT, UPT, URZ, URZ, URZ ;  /* 0x000000fffffff290 */ /* 0x000fe4000fffe0ff */
[----:B--2---:R-:W-:Y:S02]  /*4010*/  @P0 SHF.R.U32.HI R0, RZ, 0x10, R9 ;  /* 0x00000010ff000819 */ /* 0x004fe40000011609 */
[----:B------:R-:W-:Y:S02]  /*4020*/  @P0 MOV R6, R8 ;  /* 0x0000000800060202 */ /* 0x000fe40000000f00 */
[----:B------:R-:W-:Y:S01]  /*4030*/  @P0 R2UR UR4, R0 ;  /* 0x00000000000402ca */ /* 0x000fe200000e0000 */
[----:B------:R-:W-:Y:S01]  /*4040*/  VIADD R0, R12, 0x80 ;  /* 0x000000800c007836 */ /* 0x000fe20000000000 */
[----:B------:R-:W-:Y:S02]  /*4050*/  @P0 LOP3.LUT R8, R9, 0xffff, RZ, 0xc0, !PT ;  /* 0x0000ffff09080812 */ /* 0x000fe400078ec0ff */
[----:B------:R-:W-:Y:S02]  /*4060*/  @P0 R2UR UR6, R6 ;  /* 0x00000000060602ca */ /* 0x000fe400000e0000 */
[----:B------:R-:W-:Y:S02]  /*4070*/  PRMT R0, RZ, 0x654, R0 ;  /* 0x00000654ff007816 */ /* 0x000fe40000000000 */
[----:B------:R-:W-:Y:S02]  /*4080*/  @P0 R2UR UR5, R8 ;  /* 0x00000000080502ca */ /* 0x000fe400000e0000 */
[----:B------:R1:W-:Y:S03]  /*4090*/  SYNCS.ARRIVE.TRANS64.RED.A1T0 RZ, [R0+URZ], RZ ;  /* 0x000000ff00ff79a7 */ /* 0x0003e600081004ff */
[----:B------:R-:W-:Y:S04]  /*40a0*/  @UP1 UMOV UR26, UR4 ;  /* 0x00000004001a1c82 */ /* 0x000fe80008000000 */
[----:B------:R-:W-:Y:S04]  /*40b0*/  @UP1 UMOV UR14, UR6 ;  /* 0x00000006000e1c82 */ /* 0x000fe80008000000 */
[----:B------:R-:W-:Y:S01]  /*40c0*/  @UP1 UMOV UR13, UR5 ;  /* 0x00000005000d1c82 */ /* 0x000fe20008000000 */
[----:B------:R-:W-:Y:S05]  /*40d0*/  BRA.U !UP0, `(.L_x_76) ;  /* 0x0000000108a47547 */ /* 0x000fea000b800000 */
[----:B------:R-:W-:Y:S02]  /*40e0*/  UIMAD.WIDE.U32 UR8, UR13, UR31, URZ ;  /* 0x0000001f0d0872a5 */ /* 0x000fe4000f8e00ff */
[----:B------:R-:W-:Y:S02]  /*40f0*/  UIMAD.WIDE.U32 UR10, UR14, UR28, URZ ;  /* 0x0000001c0e0a72a5 */ /* 0x000fe4000f8e00ff */
[----:B------:R-:W-:Y:S02]  /*4100*/  USEL UR4, UR27, UR34, !UP5 ;  /* 0x000000221b047287 */ /* 0x000fe4000e800000 */
[----:B------:R-:W-:Y:S02]  /*4110*/  USEL UR7, UR32, UR35, !UP6 ;  /* 0x0000002320077287 */ /* 0x000fe4000f000000 */
[----:B------:R-:W-:Y:S02]  /*4120*/  UIMAD.WIDE.U32 UR18, UR4, UR22, URZ ;  /* 0x00000016041272a5 */ /* 0x000fe4000f8e00ff */
[----:B------:R-:W-:Y:S01]  /*4130*/  UIMAD.WIDE.U32 UR24, UR7, UR22, URZ ;  /* 0x00000016071872a5 */ /* 0x000fe2000f8e00ff */
[----:B------:R-:W-:Y:S02]  /*4140*/  UMOV UR5, UR9 ;  /* 0x0000000900057c82 */ /* 0x000fe40008000000 */
[----:B------:R-:W-:Y:S03]  /*4150*/  USHF.R.U32.HI UR6, URZ, UR38, UR5 ;  /* 0x00000026ff067299 */ /* 0x000fe60008011605 */
[----:B------:R-:W-:Y:S01]  /*4160*/  UMOV UR5, UR11 ;  /* 0x0000000b00057c82 */ /* 0x000fe20008000000 */
[----:B------:R-:W-:Y:S02]  /*4170*/  USEL UR6, UR13, UR6, !UP5 ;  /* 0x000000060d067287 */ /* 0x000fe4000e800000 */
[----:B------:R-:W-:Y:S02]  /*4180*/  USHF.R.U32.HI UR8, URZ, UR29, UR5 ;  /* 0x0000001dff087299 */ /* 0x000fe40008011605 */
[----:B------:R-:W-:Y:S01]  /*4190*/  UIMAD.WIDE.U32 UR10, UR6, UR22, URZ ;  /* 0x00000016060a72a5 */ /* 0x000fe2000f8e00ff */
[----:B------:R-:W-:Y:S02]  /*41a0*/  UMOV UR5, UR19 ;  /* 0x0000001300057c82 */ /* 0x000fe40008000000 */
[----:B------:R-:W-:Y:S03]  /*41b0*/  @UP4 USHF.R.U32.HI UR4, URZ, UR23, UR5 ;  /* 0x00000017ff044299 */ /* 0x000fe60008011605 */
[----:B------:R-:W-:Y:S01]  /*41c0*/  UMOV UR5, UR25 ;  /* 0x0000001900057c82 */ /* 0x000fe20008000000 */
[----:B------:R-:W-:Y:S02]  /*41d0*/  UIMAD UR4, UR42, UR4, URZ ;  /* 0x000000042a0472a4 */ /* 0x000fe4000f8e02ff */
[----:B------:R-:W-:Y:S02]  /*41e0*/  @UP4 USHF.R.U32.HI UR7, URZ, UR23, UR5 ;  /* 0x00000017ff074299 */ /* 0x000fe40008011605 */
[----:B------:R-:W-:Y:S02]  /*41f0*/  USEL UR5, UR14, UR8, !UP6 ;  /* 0x000000080e057287 */ /* 0x000fe4000f000000 */
[----:B------:R-:W-:Y:S02]  /*4200*/  UIMAD UR8, UR42, UR7, URZ ;  /* 0x000000072a0872a4 */ /* 0x000fe4000f8e02ff */
[----:B------:R-:W-:Y:S03]  /*4210*/  UISETP.GE.AND UP0, UPT, UR6, UR4, UPT ;  /* 0x000000040600728c */ /* 0x000fe6000bf06270 */
[----:B------:R-:W-:Y:S01]  /*4220*/  UMOV UR4, UR11 ;  /* 0x0000000b00047c82 */ /* 0x000fe20008000000 */
[----:B------:R-:W-:Y:S02]  /*4230*/  UISETP.GE.OR UP0, UPT, UR5, UR8, UP0 ;  /* 0x000000080500728c */ /* 0x000fe40008706670 */
[----:B------:R-:W-:Y:S02]  /*4240*/  USHF.R.U32.HI UR4, URZ, UR23, UR4 ;  /* 0x00000017ff047299 */ /* 0x000fe40008011604 */
[----:B------:R-:W-:Y:S02]  /*4250*/  UIMAD.WIDE.U32 UR8, UR5, UR22, URZ ;  /* 0x00000016050872a5 */ /* 0x000fe4000f8e00ff */
[----:B------:R-:W-:Y:S04]  /*4260*/  USEL UR10, UR6, UR4, !UP4 ;  /* 0x00000004060a7287 */ /* 0x000fe8000e000000 */
[----:B------:R-:W-:Y:S01]  /*4270*/  UIADD3 UR11, UPT, UPT, -UR10, URZ, URZ ;  /* 0x000000ff0a0b7290 */ /* 0x000fe2000fffe1ff */
[----:B------:R-:W-:Y:S02]  /*4280*/  @!UP0 UMOV UR4, UR9 ;  /* 0x0000000900048c82 */ /* 0x000fe40008000000 */
[----:B------:R-:W-:Y:S02]  /*4290*/  @!UP0 USHF.R.U32.HI UR4, URZ, UR23, UR4 ;  /* 0x00000017ff048299 */ /* 0x000fe40008011604 */
[----:B------:R-:W-:Y:S02]  /*42a0*/  UIMAD UR8, UR42, UR11, UR6 ;  /* 0x0000000b2a0872a4 */ /* 0x000fe4000f8e0206 */
[----:B------:R-:W-:Y:S04]  /*42b0*/  @!UP0 USEL UR4, UR5, UR4, !UP4 ;  /* 0x0000000405048287 */ /* 0x000fe8000e000000 */
[----:B------:R-:W-:Y:S02]  /*42c0*/  @!UP0 UIMAD UR8, UR7, UR8, UR4 ;  /* 0x00000008070882a4 */ /* 0x000fe4000f8e0204 */
[----:B------:R-:W-:Y:S02]  /*42d0*/  @!UP0 UIADD3 UR9, UPT, UPT, UR10, -UR4, URZ ;  /* 0x800000040a098290 */ /* 0x000fe4000fffe0ff */
[----:B------:R-:W-:Y:S02]  /*42e0*/  UIADD3 UR4, UPT, UPT, -UR5, URZ, URZ ;  /* 0x000000ff05047290 */ /* 0x000fe4000fffe1ff */
[----:B------:R-:W-:Y:S02]  /*42f0*/  UIADD3 UR7, UPT, UPT, -UR6, URZ, URZ ;  /* 0x000000ff06077290 */ /* 0x000fe4000fffe1ff */
[----:B------:R-:W-:Y:S02]  /*4300*/  @!UP0 UIMAD UR6, UR9, UR42, UR5 ;  /* 0x0000002a090682a4 */ /* 0x000fe4000f8e0205 */
[----:B------:R-:W-:Y:S02]  /*4310*/  UIMAD UR14, UR15, UR4, UR14 ;  /* 0x000000040f0e72a4 */ /* 0x000fe4000f8e020e */
[----:B------:R-:W-:Y:S01]  /*4320*/  UIMAD UR13, UR30, UR7, UR13 ;  /* 0x000000071e0d72a4 */ /* 0x000fe2000f8e020d */
[----:B------:R-:W-:Y:S02]  /*4330*/  @!UP0 UMOV UR5, UR8 ;  /* 0x0000000800058c82 */ /* 0x000fe40008000000 */
[----:B------:R-:W-:Y:S02]  /*4340*/  UIMAD UR14, UR5, UR15, UR14 ;  /* 0x0000000f050e72a4 */ /* 0x000fe4000f8e020e */
[----:B------:R-:W-:Y:S11]  /*4350*/  UIMAD UR13, UR6, UR30, UR13 ;  /* 0x0000001e060d72a4 */ /* 0x000ff6000f8e020d */
[----:B------:R-:W-:Y:S01]  /*4360*/  @!UPT UIADD3 URZ, UPT, UPT, URZ, URZ, URZ ;  /* 0x000000fffffff290 */ /* 0x000fe2000fffe0ff */
.L_x_76:
[----:B------:R-:W2:Y:S01]  /*4370*/  @!UP2 LDCU.128 UR8, c[0x0][0xb10] ;  /* 0x00016200ff08a7ac */ /* 0x000ea20008000c00 */
[C---:B----4-:R-:W-:Y:S02]  /*4380*/  ISETP.NE.U32.AND P1, PT, R4.reuse, RZ, PT ;  /* 0x000000ff0400720c */ /* 0x050fe40003f25070 */
[----:B------:R-:W-:Y:S02]  /*4390*/  ISETP.NE.U32.AND P0, PT, R4, RZ, PT ;  /* 0x000000ff0400720c */ /* 0x000fe40003f05070 */
[C---:B------:R-:W-:Y:S02]  /*43a0*/  ISETP.NE.AND.EX P1, PT, R5.reuse, RZ, PT, P1 ;  /* 0x000000ff0500720c */ /* 0x040fe40003f25310 */
[----:B------:R-:W-:Y:S01]  /*43b0*/  ISETP.NE.AND.EX P0, PT, R5, RZ, PT, P0 ;  /* 0x000000ff0500720c */ /* 0x000fe20003f05300 */
[----:B------:R-:W3:Y:S01]  /*43c0*/  @!UP2 LDCU UR5, c[0x0][0xb0c] ;  /* 0x00016180ff05a7ac */ /* 0x000ee20008000800 */
[----:B------:R-:W-:Y:S01]  /*43d0*/  SHF.L.U32 R9, R15, 0x1f, RZ ;  /* 0x0000001f0f097819 */ /* 0x000fe200000006ff */
[----:B------:R-:W-:Y:S02]  /*43e0*/  USHF.L.U32 UR19, UR16, 0x6, URZ ;  /* 0x0000000610137899 */ /* 0x000fe400080006ff */
[----:B------:R-:W-:Y:S02]  /*43f0*/  USHF.L.U32 UR18, UR20, 0x7, URZ ;  /* 0x0000000714127899 */ /* 0x000fe400080006ff */
[----:B--2---:R-:W-:Y:S07]  /*4400*/  UIMAD.WIDE.U32 UR6, UR14, UR8, URZ ;  /* 0x000000080e0672a5 */ /* 0x004fee000f8e00ff */
[----:B------:R-:W-:Y:S01]  /*4410*/  @!UP2 UMOV UR4, UR7 ;  /* 0x000000070004ac82 */ /* 0x000fe20008000000 */
[----:B---3--:R-:W-:Y:S02]  /*4420*/  @!UP2 UISETP.NE.AND UP0, UPT, UR5, 0x1, UPT ;  /* 0x000000010500a88c */ /* 0x008fe4000bf05270 */
[----:B------:R-:W-:Y:S02]  /*4430*/  @!UP2 USHF.R.U32.HI UR4, URZ, UR9, UR4 ;  /* 0x00000009ff04a299 */ /* 0x000fe40008011604 */
[----:B------:R-:W-:Y:S02]  /*4440*/  UIMAD.WIDE.U32 UR6, UR13, UR11, URZ ;  /* 0x0000000b0d0672a5 */ /* 0x000fe4000f8e00ff */
[----:B------:R-:W-:Y:S02]  /*4450*/  @!UP2 USEL UR8, UR14, UR4, !UP0 ;  /* 0x000000040e08a287 */ /* 0x000fe4000c000000 */
[----:B------:R-:W-:Y:S03]  /*4460*/  @!UP2 UISETP.NE.AND UP0, UPT, UR10, 0x1, UPT ;  /* 0x000000010a00a88c */ /* 0x000fe6000bf05270 */
[----:B------:R-:W-:Y:S02]  /*4470*/  @!UP2 UMOV UR6, UR7 ;  /* 0x000000070006ac82 */ /* 0x000fe40008000000 */
[----:B------:R-:W2:Y:S02]  /*4480*/  @!UP2 LDCU UR4, c[0x0][0xb20] ;  /* 0x00016400ff04a7ac */ /* 0x000ea40008000800 */
[----:B--2---:R-:W-:Y:S04]  /*4490*/  @!UP2 USHF.R.U32.HI UR6, URZ, UR4, UR6 ;  /* 0x00000004ff06a299 */ /* 0x004fe80008011606 */
[----:B------:R-:W-:Y:S04]  /*44a0*/  @!UP2 USEL UR6, UR13, UR6, !UP0 ;  /* 0x000000060d06a287 */ /* 0x000fe8000c000000 */
[----:B------:R-:W-:Y:S02]  /*44b0*/  @!UP2 UIADD3 UR4, UPT, UPT, -UR8, UR6, URZ ;  /* 0x000000060804a290 */ /* 0x000fe4000fffe1ff */
[----:B------:R-:W-:Y:S02]  /*44c0*/  @!UP2 UIADD3 UR6, UPT, UPT, UR8, -UR6, URZ ;  /* 0x800000060806a290 */ /* 0x000fe4000fffe0ff */
[----:B------:R-:W-:Y:S02]  /*44d0*/  @!UP2 UIMAD UR14, UR4, UR5, UR14 ;  /* 0x00000005040ea2a4 */ /* 0x000fe4000f8e020e */
[----:B------:R-:W-:Y:S01]  /*44e0*/  @!UP2 UIMAD UR13, UR6, UR10, UR13 ;  /* 0x0000000a060da2a4 */ /* 0x000fe2000f8e020d */
[----:B------:R-:W-:Y:S11]  /*44f0*/  BRA.U UP3, `(.L_x_77) ;  /* 0x0000000103107547 */ /* 0x000ff6000b800000 */
[----:B------:R-:W-:Y:S04]  /*4500*/  MOV R6, UR37 ;  /* 0x0000002500067c02 */ /* 0x000fe80008000f00 */
[----:B------:R-:W-:Y:S04]  /*4510*/  SHF.L.U32 R6, R6, 0x1f, RZ ;  /* 0x0000001f06067819 */ /* 0x000fe800000006ff */
[----:B------:R-:W2:Y:S02]  /*4520*/  SYNCS.PHASECHK.TRANS64.TRYWAIT P2, [UR21+0x68], R6 ;  /* 0x00006806ff0075a7 */ /* 0x000ea40008041115 */
[----:B--2---:R-:W-:Y:S05]  /*4530*/  @!P2 BRA `(.L_x_78) ;  /* 0x000000380050a947 */ /* 0x004fea0003800000 */
.L_x_77:
[----:B------:R-:W-:Y:S05]  /*4540*/  @!P1 BRA `(.L_x_79) ;  /* 0x0000000000309947 */ /* 0x000fea0003800000 */
[----:B------:R-:W-:Y:S01]  /*4550*/  ISETP.NE.U32.AND P1, PT, R2, RZ, PT ;  /* 0x000000ff0200720c */ /* 0x000fe20003f25070 */
[----:B------:R-:W2:Y:S01]  /*4560*/  LDCU.64 UR4, c[0x0][0x358] ;  /* 0x00006b00ff0477ac */ /* 0x000ea20008000a00 */
[----:B------:R-:W-:Y:S02]  /*4570*/  IMAD.MOV.U32 R74, RZ, RZ, 0x1 ;  /* 0x00000001ff4a7424 */ /* 0x000fe400078e00ff */
[----:B------:R-:W-:Y:S11]  /*4580*/  ISETP.NE.AND.EX P1, PT, R3, RZ, PT, P1 ;  /* 0x000000ff0300720c */ /* 0x000ff60003f25310 */
[----:B------:R-:W-:Y:S02]  /*4590*/  @!UPT UIADD3 URZ, UPT, UPT, URZ, URZ, URZ ;  /* 0x000000fffffff290 */ /* 0x000fe4000fffe0ff */
[----:B------:R-:W3:Y:S01]  /*45a0*/  @P1 LDC.64 R10, c[0x0][0x888] ;  /* 0x00022200ff0a1b82 */ /* 0x000ee20000000a00 */
[----:B-1----:R-:W-:Y:S04]  /*45b0*/  @P1 IMAD R0, R4, UR36, RZ ;  /* 0x0000002404001c24 */ /* 0x002fe8000f8e02ff */
[----:B---3--:R-:W-:Y:S04]  /*45c0*/  @P1 IMAD.WIDE R10, R0, 0x4, R10 ;  /* 0x00000004000a1825 */ /* 0x008fe800078e020a */
[----:B------:R-:W-:Y:S01]  /*45d0*/  HFMA2 R0, -RZ, RZ, 0, 5.9604644775390625e-08 ;  /* 0x00000001ff007431 */ /* 0x000fe200000001ff */
[----:B--2--5:R2:W5:Y:S04]  /*45e0*/  @P1 LDG.E R40, desc[UR4][R10.64] ;  /* 0x000000040a281981 */ /* 0x024568000c1e1900 */
[----:B------:R-:W-:Y:S01]  /*45f0*/  @!P1 PRMT R74, R0, 0x7610, R74 ;  /* 0x00007610004a9816 */ /* 0x000fe2000000004a */
[----:B--2---:R-:W3:Y:S06]  /*4600*/  @!P1 LDC R40, c[0x0][0x880] ;  /* 0x00022000ff289b82 */ /* 0x004eec0000000800 */
.L_x_79:
[----:B---3-5:R-:W-:Y:S01]  /*4610*/  @!P0 ISETP.EQ.AND P1, PT, R40, RZ, PT ;  /* 0x000000ff2800820c */ /* 0x028fe20003f22270 */
[----:B------:R-:W-:Y:S01]  /*4620*/  @!UPT UIADD3 URZ, UPT, UPT, URZ, URZ, URZ ;  /* 0x000000fffffff290 */ /* 0x000fe2000fffe0ff */
[----:B------:R-:W-:Y:S11]  /*4630*/  @!P0 BRA `(.L_x_80) ;  /* 0x0000000000188947 */ /* 0x000ff60003800000 */
[----:B------:R-:W-:Y:S02]  /*4640*/  LOP3.LUT P0, RZ, R74, 0xff, RZ, 0xc0, !PT ;  /* 0x000000ff4aff7812 */ /* 0x000fe4000780c0ff */
[----:B------:R-:W-:Y:S04]  /*4650*/  ISETP.NE.U32.AND P1, PT, R2, RZ, PT ;  /* 0x000000ff0200720c */ /* 0x000fe80003f25070 */
[----:B------:R-:W-:Y:S04]  /*4660*/  ISETP.NE.AND.EX P1, PT, R3, RZ, PT, P1 ;  /* 0x000000ff0300720c */ /* 0x000fe80003f25310 */
[----:B------:R-:W-:Y:S03]  /*4670*/  PLOP3.LUT P1, PT, P1, PT, PT, 0x8, 0x80 ;  /* 0x000000000080781c */ /* 0x000fe60000f2e170 */
[----:B------:R-:W-:Y:S11]  /*4680*/  @P0 ISETP.EQ.AND P1, PT, R40, RZ, PT ;  /* 0x000000ff2800020c */ /* 0x000ff60003f22270 */
[----:B------:R-:W-:Y:S02]  /*4690*/  @!UPT UIADD3 URZ, UPT, UPT, URZ, URZ, URZ ;  /* 0x000000fffffff290 */ /* 0x000fe4000fffe0ff */
.L_x_80:
[----:B------:R-:W2:Y:S01]  /*46a0*/  SYNCS.PHASECHK.TRANS64.TRYWAIT P2, [UR21+0x50], R9 ;  /* 0x00005009ff0075a7 */ /* 0x000ea20008041115 */
[----:B------:R-:W-:Y:S04]  /*46b0*/  ELECT P0, URZ, PT ;  /* 0x0000000000ff782f */ /* 0x000fe80003800000 */
[----:B------:R-:W-:Y:S11]  /*46c0*/  PLOP3.LUT P1, PT, P1, P0, PT, 0xf2, 0x2f ;  /* 0x00000000002f781c */ /* 0x000ff60000f21e72 */
[----:B------:R-:W-:Y:S02]  /*46d0*/  @!UPT UIADD3 URZ, UPT, UPT, URZ, URZ, URZ ;  /* 0x000000fffffff290 */ /* 0x000fe4000fffe0ff */
[----:B------:R-:W-:Y:S05]  /*46e0*/  @!P1 IADD3 R8, P0, PT, R16, 0x580, RZ ;  /* 0x0000058010089810 */ /* 0x000fea0007f1e0ff */
[----:B-1----:R-:W-:Y:S01]  /*46f0*/  @!P1 IMAD.X R6, RZ, RZ, R17, P0 ;  /* 0x000000ffff069224 */ /* 0x002fe200000e0611 */
[----:B--2---:R-:W-:Y:S07]  /*4700*/  @!P2 BRA `(.L_x_81) ;  /* 0x0000003400f4a947 */ /* 0x004fee0003800000 */
.L_x_142:
[----:B------:R-:W-:Y:S01]  /*4710*/  @!P1 R2UR UR5, R8 ;  /* 0x00000000080592ca */ /* 0x000fe200000e0000 */
[----:B------:R-:W-:Y:S01]  /*4720*/  VOTEU.ALL UP0, P1 ;  /* 0x0000000000ff7886 */ /* 0x000fe20000800000 */
[----:B------:R-:W-:Y:S01]  /*4730*/  @!P1 R2UR UR4, R6 ;  /* 0x00000000060492ca */ /* 0x000fe200000e0000 */
[----:B-1----:R-:W-:Y:S01]  /*4740*/  @!P1 IMAD.MOV.U32 R0, RZ, RZ, 0x1000 ;  /* 0x00001000ff009424 */ /* 0x002fe200078e00ff */
[----:B------:R-:W-:Y:S01]  /*4750*/  UMOV UR8, 0x0 ;  /* 0x0000000000087882 */ /* 0x000fe20000000000 */
[----:B------:R-:W-:Y:S01]  /*4760*/  UMOV UR9, 0x10000000 ;  /* 0x1000000000097882 */ /* 0x000fe20000000000 */
[----:B------:R-:W-:Y:S01]  /*4770*/  @!UP0 UIADD3 UR16, UPT, UPT, UR21, 0x200, URZ ;  /* 0x0000020015108890 */ /* 0x000fe2000fffe0ff */
[----:B------:R-:W-:Y:S01]  /*4780*/  VIADD R14, R14, 0x1 ;  /* 0x000000010e0e7836 */ /* 0x000fe20000000000 */
[----:B------:R-:W-:Y:S01]  /*4790*/  VOTEU.ALL UP0, P1 ;  /* 0x0000000000ff7886 */ /* 0x000fe20000800000 */
[----:B------:R-:W-:Y:S01]  /*47a0*/  UMOV UR20, UR36 ;  /* 0x0000002400147c82 */ /* 0x000fe20008000000 */
[----:B------:R-:W-:Y:S03]  /*47b0*/  UPRMT UR6, UR45, 0x654, UR17 ;  /* 0x000006542d067896 */ /* 0x000fe60008000011 */
[----:B------:R-:W-:Y:S02]  /*47c0*/  IMAD.U32 R10, RZ, RZ, UR5 ;  /* 0x00000005ff0a7e24 */ /* 0x000fe4000f8e00ff */
[----:B------:R-:W-:Y:S03]  /*47d0*/  IMAD.U32 R11, RZ, RZ, UR4 ;  /* 0x00000004ff0b7e24 */ /* 0x000fe6000f8e00ff */
[----:B------:R-:W-:Y:S02]  /*47e0*/  @!P1 R2UR UR4, R10 ;  /* 0x000000000a0492ca */ /* 0x000fe400000e0000 */
[----:B------:R-:W-:Y:S11]  /*47f0*/  @!P1 R2UR UR5, R11 ;  /* 0x000000000b0592ca */ /* 0x000ff600000e0000 */
[----:B------:R-:W-:Y:S02]  /*4800*/  @!UPT UIADD3 URZ, UPT, UPT, URZ, URZ, URZ ;  /* 0x000000fffffff290 */ /* 0x000fe4000fffe0ff */
[----:B------:R1:W-:Y:S01]  /*4810*/  @!UP0 UTMALDG.3D [UR16], [UR4], desc[UR8] ;  /* 0x00000810040085b4 */ /* 0x0003e20008011000 */
[----:B------:R1:W-:Y:S01]  /*4820*/  @!P1 SYNCS.ARRIVE.TRANS64.RED.A0TR RZ, [UR21+0x40], R0 ;  /* 0x00004000ffff99a7 */ /* 0x0003e20008300415 */
[----:B------:R-:W-:Y:S01]  /*4830*/  SYNCS.ARRIVE.TRANS64.RED.A1T0 RZ, [UR6], RZ ;  /* 0x000000ffffff79a7 */ /* 0x000fe20008100406 */
[----:B------:R-:W2:Y:S02]  /*4840*/  SYNCS.PHASECHK.TRANS64.TRYWAIT P0, [UR21+0x58], R9 ;  /* 0x00005809ff0075a7 */ /* 0x000ea40008001115 */
[----:B-12---:R-:W-:Y:S05]  /*4850*/  @!P0 BRA `(.L_x_82) ;  /* 0x0000003400b88947 */ /* 0x006fea0003800000 */
.L_x_144:
[----:B------:R-:W-:Y:S01]  /*4860*/  @!P1 IADD3 R6, P0, PT, R16, 0x580, RZ ;  /* 0x0000058010069810 */ /* 0x000fe20007f1e0ff */
[----:B------:R-:W-:Y:S01]  /*4870*/  VOTEU.ALL UP0, P1 ;  /* 0x0000000000ff7886 */ /* 0x000fe20000800000 */
[----:B------:R-:W-:Y:S01]  /*4880*/  UMOV UR6, 0x0 ;  /* 0x0000000000067882 */ /* 0x000fe20000000000 */
[----:B------:R-:W-:Y:S01]  /*4890*/  UMOV UR7, 0x10000000 ;  /* 0x1000000000077882 */ /* 0x000fe20000000000 */
[----:B------:R-:W-:Y:S01]  /*48a0*/  @!P1 R2UR UR5, R6 ;  /* 0x00000000060592ca */ /* 0x000fe200000e0000 */
[----:B-1----:R-:W-:Y:S01]  /*48b0*/  @!P1 IMAD.X R0, RZ, RZ, R17, P0 ;  /* 0x000000ffff009224 */ /* 0x002fe200000e0611 */
[----:B------:R-:W-:Y:S01]  /*48c0*/  @!UP0 UIADD3 UR10, UPT, UPT, UR18, 0x40, URZ ;  /* 0x00000040120a8890 */ /* 0x000fe2000fffe0ff */
[----:B------:R-:W-:Y:S01]  /*48d0*/  R2UR UR16, R76 ;  /* 0x000000004c1072ca */ /* 0x000fe200000e0000 */
[----:B------:R-:W-:Y:S01]  /*48e0*/  @!UP0 UIADD3 UR8, UPT, UPT, UR21, 0x1200, URZ ;  /* 0x0000120015088890 */ /* 0x000fe2000fffe0ff */
[----:B------:R-:W-:Y:S01]  /*48f0*/  ISETP.NE.AND P0, PT, R14, 0x2, PT ;  /* 0x000000020e00780c */ /* 0x000fe20003f05270 */
[----:B------:R-:W-:Y:S01]  /*4900*/  @!UP0 UIADD3 UR9, UPT, UPT, UR21, 0x48, URZ ;  /* 0x0000004815098890 */ /* 0x000fe2000fffe0ff */
[----:B------:R-:W-:Y:S01]  /*4910*/  @!P1 R2UR UR4, R0 ;  /* 0x00000000000492ca */ /* 0x000fe200000e0000 */
[----:B------:R-:W-:Y:S01]  /*4920*/  VOTEU.ALL UP0, P1 ;  /* 0x0000000000ff7886 */ /* 0x000fe20000800000 */
[----:B------:R-:W-:Y:S01]  /*4930*/  UMOV UR11, UR19 ;  /* 0x00000013000b7c82 */ /* 0x000fe20008000000 */
[----:B------:R-:W-:Y:S01]  /*4940*/  UMOV UR12, UR36 ;  /* 0x00000024000c7c82 */ /* 0x000fe20008000000 */
[----:B------:R-:W-:Y:S01]  /*4950*/  SEL R0, RZ, 0x1, P0 ;  /* 0x00000001ff007807 */ /* 0x000fe20000000000 */
[----:B------:R-:W-:Y:S01]  /*4960*/  UIADD3 UR20, UPT, UPT, UR13, UR63, URZ ;  /* 0x0000003f0d147290 */ /* 0x000fe2000fffe0ff */
[----:B------:R-:W-:Y:S01]  /*4970*/  IMAD.U32 R8, RZ, RZ, UR5 ;  /* 0x00000005ff087e24 */ /* 0x000fe2000f8e00ff */
[----:B------:R-:W-:Y:S01]  /*4980*/  LOP3.LUT R15, R15, 0x1, RZ, 0x3c, !PT ;  /* 0x000000010f0f7812 */ /* 0x000fe200078e3cff */
[----:B------:R-:W-:Y:S01]  /*4990*/  UPLOP3.LUT UP3, UPT, UPT, UPT, UPT, 0x80, 0x8 ;  /* 0x000000000008789c */ /* 0x000fe20003f6f070 */
[----:B------:R-:W-:Y:S01]  /*49a0*/  LOP3.LUT R13, R13, R0, RZ, 0x3c, !PT ;  /* 0x000000000d0d7212 */ /* 0x000fe200078e3cff */
[----:B------:R-:W-:Y:S01]  /*49b0*/  UIADD3 UR16, UPT, UPT, UR14, UR16, URZ ;  /* 0x000000100e107290 */ /* 0x000fe2000fffe0ff */
[----:B------:R-:W-:Y:S01]  /*49c0*/  SEL R14, R14, RZ, P0 ;  /* 0x000000ff0e0e7207 */ /* 0x000fe20000000000 */
[----:B------:R-:W-:Y:S01]  /*49d0*/  UMOV UR36, UR26 ;  /* 0x0000001a00247c82 */ /* 0x000fe20008000000 */
[----:B------:R-:W-:Y:S01]  /*49e0*/  IMAD.U32 R9, RZ, RZ, UR4 ;  /* 0x00000004ff097e24 */ /* 0x000fe2000f8e00ff */
[----:B------:R-:W-:Y:S04]  /*49f0*/  @!P1 R2UR UR4, R8 ;  /* 0x00000000080492ca */ /* 0x000fe800000e0000 */
[----:B------:R-:W-:Y:S11]  /*4a00*/  @!P1 R2UR UR5, R9 ;  /* 0x00000000090592ca */ /* 0x000ff600000e0000 */
[----:B------:R-:W-:Y:S02]  /*4a10*/  @!UPT UIADD3 URZ, UPT, UPT, URZ, URZ, URZ ;  /* 0x000000fffffff290 */ /* 0x000fe4000fffe0ff */
[----:B------:R2:W-:Y:S01]  /*4a20*/  @!UP0 UTMALDG.3D [UR8], [UR4], desc[UR6] ;  /* 0x00000608040085b4 */ /* 0x0005e20008011000 */
[----:B------:R2:W-:Y:S01]  /*4a30*/  @!P1 SYNCS.ARRIVE.TRANS64.RED.A0TR RZ, [UR21+0x48], R7 ;  /* 0x00004807ffff99a7 */ /* 0x0005e20008300415 */
[----:B------:R-:W-:Y:S01]  /*4a40*/  SYNCS.ARRIVE.TRANS64.RED.A1T0 RZ, [UR33], RZ ;  /* 0x000000ffffff79a7 */ /* 0x000fe20008100421 */
[----:B------:R-:W-:Y:S05]  /*4a50*/  BRA.U UP1, `(.L_x_83) ;  /* 0xfffffff501247547 */ /* 0x000fea000b83ffff */
[----:B------:R-:W-:-:S04]  /*4a60*/  SHF.L.U32 R2, R15, 0x1f, RZ ;  /* 0x0000001f0f027819 */ /* 0x000fc800000006ff */
[----:B------:R-:W1:Y:S02]  /*4a70*/  SYNCS.PHASECHK.TRANS64.TRYWAIT P0, [UR21+0x50], R2 ;  /* 0x00005002ff0075a7 */ /* 0x000e640008001115 */
[----:B-1----:R-:W-:Y:S05]  /*4a80*/  @!P0 BRA `(.L_x_84) ;  /* 0x0000003400448947 */ /* 0x002fea0003800000 */
.L_x_146:
[----:B-1----:R-:W-:-:S07]  /*4a90*/  MOV R0, UR21 ;  /* 0x0000001500007c02 */ /* 0x002fce0008000f00 */
.L_x_85:
[----:B-1----:R-:W-:-:S04]  /*4aa0*/  SHF.L.U32 R2, R15, 0x1f, RZ ;  /* 0x0000001f0f027819 */ /* 0x002fc800000006ff */
[----:B------:R1:W3:Y:S03]  /*4ab0*/  SYNCS.PHASECHK.TRANS64.TRYWAIT P0, [R0+URZ+0x58], R2 ;  /* 0x00005802000075a7 */ /* 0x0002e600080011ff */
[----:B---3--:R-:W-:Y:S05]  /*4ac0*/  @!P0 NANOSLEEP.SYNCS 0x989680 ;  /* 0x009896800000895d */ /* 0x008fea0003900000 */
[----:B------:R-:W3:Y:S02]  /*4ad0*/  @!P0 SYNCS.PHASECHK.TRANS64 P0, [R0+URZ+0x58], R2 ;  /* 0x00005802000085a7 */ /* 0x000ee400080010ff */
[----:B--23--:R-:W-:Y:S05]  /*4ae0*/  @P0 EXIT ;  /* 0x000000000000094d */ /* 0x00cfea0003800000 */
[----:B------:R-:W-:Y:S05]  /*4af0*/  BRA `(.L_x_85) ;  /* 0xfffffffc00e87947 */ /* 0x000fea000383ffff */
.L_x_74:
[----:B------:R-:W-:-:S06]  /*4b00*/  UISETP.GE.AND UP0, UPT, UR17, 0x4, UPT ;  /* 0x000000041100788c */ /* 0x000fcc000bf06270 */
[----:B------:R-:W-:-:S13]  /*4b10*/  PLOP3.LUT P0, PT, PT, PT, UP0, 0x80, 0x8 ;  /* 0x000000000008781c */ /* 0x000fda0003f0f008 */
[----:B------:R-:W-:Y:S05]  /*4b20*/  @!P0 EXIT ;  /* 0x000000000000894d */ /* 0x000fea0003800000 */
[----:B------:R-:W-:Y:S01]  /*4b30*/  BAR.SYNC.DEFER_BLOCKING 0x6, 0xa0 ;  /* 0x0182800000007b1d */ /* 0x000fe20000010000 */
[C---:B------:R-:W-:Y:S01]  /*4b40*/  IMAD.SHL.U32 R7, R84.reuse, 0x40, RZ ;  /* 0x0000004054077824 */ /* 0x040fe200078e00ff */
[C---:B------:R-:W-:Y:S01]  /*4b50*/  LOP3.LUT R86, R84.reuse, 0x60, RZ, 0xc0, !PT ;  /* 0x0000006054567812 */ /* 0x040fe200078ec0ff */
[C---:B------:R-:W-:Y:S01]  /*4b60*/  IMAD.SHL.U32 R4, R84.reuse, 0x20, RZ ;  /* 0x0000002054047824 */ /* 0x040fe200078e00ff */
[----:B------:R-:W-:Y:S01]  /*4b70*/  CS2R R82, SRZ ;  /* 0x0000000000527805 */ /* 0x000fe2000001ff00 */
[C---:B------:R-:W-:Y:S01]  /*4b80*/  IMAD.SHL.U32 R5, R84.reuse, 0x8, RZ ;  /* 0x0000000854057824 */ /* 0x040fe200078e00ff */
[----:B------:R-:W-:Y:S02]  /*4b90*/  UMOV UR44, 0x400 ;  /* 0x00000400002c7882 */ /* 0x000fe40000000000 */
[----:B------:R-:W1:Y:S01]  /*4ba0*/  LDC.64 R72, c[0x0][0x8b0] ;  /* 0x00022c00ff487b82 */ /* 0x000e620000000a00 */
[----:B------:R-:W-:Y:S01]  /*4bb0*/  ULEA UR44, UR45, UR44, 0x18 ;  /* 0x0000002c2d2c7291 */ /* 0x000fe2000f8ec0ff */
[----:B------:R-:W-:Y:S01]  /*4bc0*/  LOP3.LUT R6, R7, 0x180, RZ, 0xc0, !PT ;  /* 0x0000018007067812 */ /* 0x000fe200078ec0ff */
[----:B------:R-:W-:Y:S01]  /*4bd0*/  IMAD.U32 R37, R84, 0x10000, RZ ;  /* 0x0001000054257824 */ /* 0x000fe200078e00ff */
[----:B------:R-:W-:Y:S01]  /*4be0*/  LOP3.LUT R4, R4, 0xc00, RZ, 0xc0, !PT ;  /* 0x00000c0004047812 */ /* 0x000fe200078ec0ff */
[----:B------:R-:W-:Y:S01]  /*4bf0*/  UIADD3 UR4, UPT, UPT, UR44, 0x2200, URZ ;  /* 0x000022002c047890 */ /* 0x000fe2000fffe0ff */
[----:B------:R-:W-:Y:S01]  /*4c00*/  LOP3.LUT R5, R6, 0x30, R5, 0xf8, !PT ;  /* 0x0000003006057812 */ /* 0x000fe200078ef805 */
[----:B------:R-:W-:Y:S01]  /*4c10*/  IMAD.SHL.U32 R6, R84, 0x2, RZ ;  /* 0x0000000254067824 */ /* 0x000fe200078e00ff */
[----:B------:R-:W2:Y:S01]  /*4c20*/  LDC.64 R70, c[0x0][0x8a8] ;  /* 0x00022a00ff467b82 */ /* 0x000ea20000000a00 */
[----:B------:R-:W-:Y:S01]  /*4c30*/  LOP3.LUT R4, R4, 0x40, R7, 0xf8, !PT ;  /* 0x0000004004047812 */ /* 0x000fe200078ef807 */
[----:B------:R-:W-:Y:S01]  /*4c40*/  IMAD.MOV.U32 R36, RZ, RZ, RZ ;  /* 0x000000ffff247224 */ /* 0x000fe200078e00ff */
[----:B------:R-:W-:Y:S01]  /*4c50*/  LOP3.LUT R37, R37, 0x600000, RZ, 0xc0, !PT ;  /* 0x0060000025257812 */ /* 0x000fe200078ec0ff */
[----:B------:R-:W-:Y:S01]  /*4c60*/  IMAD.MOV.U32 R78, RZ, RZ, RZ ;  /* 0x000000ffff4e7224 */ /* 0x000fe200078e00ff */
[----:B------:R-:W-:-:S02]  /*4c70*/  LOP3.LUT R84, R84, 0x2, RZ, 0xc0, !PT ;  /* 0x0000000254547812 */ /* 0x000fc400078ec0ff */
[----:B------:R-:W-:Y:S02]  /*4c80*/  CS2R R80, SRZ ;  /* 0x0000000000507805 */ /* 0x000fe4000001ff00 */
[----:B------:R-:W-:Y:S01]  /*4c90*/  LOP3.LUT R5, R5, 0x20, R6, 0x78, !PT ;  /* 0x0000002005057812 */ /* 0x000fe200078e7806 */
[----:B------:R-:W-:Y:S01]  /*4ca0*/  IMAD.U32 R85, RZ, RZ, UR4 ;  /* 0x00000004ff557e24 */ /* 0x000fe2000f8e00ff */
[----:B------:R-:W3:Y:S01]  /*4cb0*/  LDS R0, [UR44+0x120] ;  /* 0x0001202cff007984 */ /* 0x000ee20008000800 */
[----:B------:R-:W-:Y:S01]  /*4cc0*/  LOP3.LUT R4, R4, 0x200, R7, 0xf8, !PT ;  /* 0x0000020004047812 */ /* 0x000fe200078ef807 */
[----:B------:R-:W-:Y:S01]  /*4cd0*/  IMAD.MOV R79, RZ, RZ, -R84 ;  /* 0x000000ffff4f7224 */ /* 0x000fe200078e0a54 */
[----:B------:R-:W4:Y:S02]  /*4ce0*/  LDCU UR58, c[0x0][0x370] ;  /* 0x00006e00ff3a77ac */ /* 0x000f240008000800 */
[----:B------:R-:W-:Y:S01]  /*4cf0*/  LOP3.LUT R69, R4, R5, RZ, 0xfc, !PT ;  /* 0x0000000504457212 */ /* 0x000fe200078efcff */
[----:B------:R-:W1:Y:S01]  /*4d00*/  LDCU UR43, c[0x0][0xb0c] ;  /* 0x00016180ff2b77ac */ /* 0x000e620008000800 */
[----:B------:R-:W1:Y:S01]  /*4d10*/  LDCU UR39, c[0x0][0xb30] ;  /* 0x00016600ff2777ac */ /* 0x000e620008000800 */
[----:B------:R-:W1:Y:S01]  /*4d20*/  LDCU.64 UR56, c[0x0][0x888] ;  /* 0x00011100ff3877ac */ /* 0x000e620008000a00 */
[----:B------:R-:W1:Y:S01]  /*4d30*/  LDCU.64 UR40, c[0x0][0xb28] ;  /* 0x00016500ff2877ac */ /* 0x000e620008000a00 */
[----:B------:R-:W1:Y:S01]  /*4d40*/  LDCU.64 UR60, c[0x0][0x890] ;  /* 0x00011200ff3c77ac */ /* 0x000e620008000a00 */
[----:B------:R-:W1:Y:S01]  /*4d50*/  LDCU.128 UR52, c[0x0][0xb10] ;  /* 0x00016200ff3477ac */ /* 0x000e620008000c00 */
[----:B------:R-:W1:Y:S01]  /*4d60*/  LDCU UR47, c[0x0][0x374] ;  /* 0x00006e80ff2f77ac */ /* 0x000e620008000800 */
[----:B------:R-:W-:Y:S01]  /*4d70*/  UIADD3 UR62, UPT, UPT, UR44, 0x200, URZ ;  /* 0x000002002c3e7890 */ /* 0x000fe2000fffe0ff */
[----:B-1234-:R-:W-:-:S11]  /*4d80*/  IMAD.IADD R37, R0, 0x1, R37 ;  /* 0x0000000100257824 */ /* 0x01efd600078e0225 */
.L_x_111:
[----:B------:R-:W-:Y:S02]  /*4d90*/  LEA R3, R78, UR44, 0x3 ;  /* 0x0000002c4e037c11 */ /* 0x000fe4000f8e18ff */
[----:B------:R-:W-:Y:S02]  /*4da0*/  SHF.L.U32 R0, R82, 0x1f, RZ ;  /* 0x0000001f52007819 */ /* 0x000fe400000006ff */
[----:B-1----:R-:W-:Y:S02]  /*4db0*/  LEA R4, R78, UR44, 0x4 ;  /* 0x0000002c4e047c11 */ /* 0x002fe4000f8e20ff */
[----:B------:R-:W1:Y:S02]  /*4dc0*/  SYNCS.PHASECHK.TRANS64.TRYWAIT P0, [R3+URZ+0x70], R0 ;  /* 0x00007000030075a7 */ /* 0x000e6400080011ff */
[----:B-1----:R-:W-:Y:S05]  /*4dd0*/  @!P0 BRA `(.L_x_86) ;  /* 0x0000003000888947 */ /* 0x002fea0003800000 */
.L_x_147:
        /* <DEDUP_REMOVED lines=8> */
[----:B--2---:R-:W-:Y:S11]  /*4e60*/  LOP3.LUT P0, RZ, R6, 0x1, RZ, 0xc0, !PT ;  /* 0x0000000106ff7812 */ /* 0x004ff6000780c0ff */
[----:B------:R-:W-:Y:S02]  /*4e70*/  @!UPT UIADD3 URZ, UPT, UPT, URZ, URZ, URZ ;  /* 0x000000fffffff290 */ /* 0x000fe4000fffe0ff */
[----:B---3--:R-:W-:Y:S01]  /*4e80*/  VOTEU.ANY UP1, P0 ;  /* 0x0000000000ff7886 */ /* 0x008fe20000020100 */
[----:B------:R-:W-:Y:S01]  /*4e90*/  PLOP3.LUT P0, PT, PT, PT, UP1, 0x80, 0x8 ;  /* 0x000000000008781c */ /* 0x000fe20003f0f018 */
[----:B------:R-:W-:Y:S11]  /*4ea0*/  UP2UR UR46, UPR, URZ, 0x2 ;  /* 0x00000002ff2e7883 */ /* 0x000ff60008000000 */
[----:B------:R-:W-:Y:S01]  /*4eb0*/  @!UPT UIADD3 URZ, UPT, UPT, URZ, URZ, URZ ;  /* 0x000000fffffff290 */ /* 0x000fe2000fffe0ff */
[----:B-1----:R-:W-:Y:S02]  /*4ec0*/  @P0 SHF.R.U32.HI R0, RZ, 0x10, R5 ;  /* 0x00000010ff000819 */ /* 0x002fe40000011605 */
        /* <DEDUP_REMOVED lines=12> */
[----:B------:R-:W2:Y:S01]  /*4f90*/  LDCU UR12, c[0x0][0xb20] ;  /* 0x00016400ff0c77ac */ /* 0x000ea20008000800 */
[----:B------:R-:W-:Y:S02]  /*4fa0*/  UIMAD.WIDE.U32 UR4, UR47, UR55, URZ ;  /* 0x000000372f0472a5 */ /* 0x000fe4000f8e00ff */
[----:B------:R-:W-:Y:S02]  /*4fb0*/  UIMAD.WIDE.U32 UR6, UR58, UR52, URZ ;  /* 0x000000343a0672a5 */ /* 0x000fe4000f8e00ff */
[----:B------:R-:W-:Y:S02]  /*4fc0*/  UISETP.NE.AND UP0, UPT, UR54, 0x1, UPT ;  /* 0x000000013600788c */ /* 0x000fe4000bf05270 */
[----:B------:R-:W-:Y:S02]  /*4fd0*/  UIMAD.WIDE.U32 UR8, UR37, UR55, URZ ;  /* 0x00000037250872a5 */ /* 0x000fe4000f8e00ff */
[----:B------:R-:W-:Y:S02]  /*4fe0*/  UIMAD.WIDE.U32 UR10, UR38, UR52, URZ ;  /* 0x00000034260a72a5 */ /* 0x000fe4000f8e00ff */
[----:B------:R-:W-:Y:S02]  /*4ff0*/  UISETP.NE.AND UP1, UPT, UR43, 0x1, UPT ;  /* 0x000000012b00788c */ /* 0x000fe4000bf25270 */
[----:B------:R-:W-:Y:S01]  /*5000*/  UISETP.NE.AND UP2, UPT, UR42, 0x1, UPT ;  /* 0x000000012a00788c */ /* 0x000fe2000bf45270 */
[----:B------:R-:W-:Y:S02]  /*5010*/  UMOV UR4, UR5 ;  /* 0x0000000500047c82 */ /* 0x000fe40008000000 */
[----:B--2---:R-:W-:Y:S03]  /*5020*/  USHF.R.U32.HI UR5, URZ, UR12, UR4 ;  /* 0x0000000cff057299 */ /* 0x004fe60008011604 */
[----:B------:R-:W-:Y:S02]  /*5030*/  UMOV UR4, UR7 ;  /* 0x0000000700047c82 */ /* 0x000fe40008000000 */
[----:B------:R-:W-:Y:S02]  /*5040*/  USHF.R.U32.HI UR7, URZ, UR53, UR4 ;  /* 0x00000035ff077299 */ /* 0x000fe40008011604 */
[----:B------:R-:W-:Y:S02]  /*5050*/  USEL UR4, UR47, UR5, !UP0 ;  /* 0x000000052f047287 */ /* 0x000fe4000c000000 */
[----:B------:R-:W-:Y:S01]  /*5060*/  USEL UR7, UR58, UR7, !UP1 ;  /* 0x000000073a077287 */ /* 0x000fe2000c800000 */
[----:B------:R-:W-:Y:S01]  /*5070*/  UMOV UR5, UR9 ;  /* 0x0000000900057c82 */ /* 0x000fe20008000000 */
[----:B------:R-:W-:Y:S02]  /*5080*/  UIMAD.WIDE.U32 UR8, UR4, UR40, URZ ;  /* 0x00000028040872a5 */ /* 0x000fe4000f8e00ff */
[----:B------:R-:W-:Y:S03]  /*5090*/  USHF.R.U32.HI UR6, URZ, UR12, UR5 ;  /* 0x0000000cff067299 */ /* 0x000fe60008011605 */
[----:B------:R-:W-:Y:S01]  /*50a0*/  UMOV UR5, UR11 ;  /* 0x0000000b00057c82 */ /* 0x000fe20008000000 */
[----:B------:R-:W-:Y:S02]  /*50b0*/  UIMAD.WIDE.U32 UR10, UR7, UR40, URZ ;  /* 0x00000028070a72a5 */ /* 0x000fe4000f8e00ff */
[----:B------:R-:W-:Y:S02]  /*50c0*/  USHF.R.U32.HI UR12, URZ, UR53, UR5 ;  /* 0x00000035ff0c7299 */ /* 0x000fe40008011605 */
[----:B------:R-:W-:Y:S01]  /*50d0*/  USEL UR6, UR37, UR6, !UP0 ;  /* 0x0000000625067287 */ /* 0x000fe2000c000000 */
[----:B------:R-:W-:Y:S02]  /*50e0*/  UMOV UR5, UR9 ;  /* 0x0000000900057c82 */ /* 0x000fe40008000000 */
[----:B------:R-:W-:Y:S01]  /*50f0*/  UMOV UR10, UR11 ;  /* 0x0000000b000a7c82 */ /* 0x000fe20008000000 */
[----:B------:R-:W-:Y:S02]  /*5100*/  @UP2 USHF.R.U32.HI UR4, URZ, UR41, UR5 ;  /* 0x00000029ff042299 */ /* 0x000fe40008011605 */
[----:B------:R-:W-:Y:S02]  /*5110*/  @UP2 USHF.R.U32.HI UR7, URZ, UR41, UR10 ;  /* 0x00000029ff072299 */ /* 0x000fe4000801160a */
[----:B------:R-:W-:Y:S02]  /*5120*/  UIMAD UR4, UR42, UR4, URZ ;  /* 0x000000042a0472a4 */ /* 0x000fe4000f8e02ff */
[----:B------:R-:W-:Y:S02]  /*5130*/  UIMAD.WIDE.U32 UR10, UR6, UR40, URZ ;  /* 0x00000028060a72a5 */ /* 0x000fe4000f8e00ff */
[----:B------:R-:W-:Y:S02]  /*5140*/  USEL UR5, UR38, UR12, !UP1 ;  /* 0x0000000c26057287 */ /* 0x000fe4000c800000 */
[----:B------:R-:W-:Y:S02]  /*5150*/  UIMAD UR8, UR42, UR7, URZ ;  /* 0x000000072a0872a4 */ /* 0x000fe4000f8e02ff */
[----:B------:R-:W-:Y:S03]  /*5160*/  UISETP.GE.AND UP0, UPT, UR6, UR4, UPT ;  /* 0x000000040600728c */ /* 0x000fe6000bf06270 */
[----:B------:R-:W-:Y:S01]  /*5170*/  UMOV UR4, UR11 ;  /* 0x0000000b00047c82 */ /* 0x000fe20008000000 */
[----:B------:R-:W-:Y:S02]  /*5180*/  UISETP.GE.OR UP0, UPT, UR5, UR8, UP0 ;  /* 0x000000080500728c */ /* 0x000fe40008706670 */
[----:B------:R-:W-:Y:S02]  /*5190*/  USHF.R.U32.HI UR4, URZ, UR41, UR4 ;  /* 0x00000029ff047299 */ /* 0x000fe40008011604 */
[----:B------:R-:W-:Y:S02]  /*51a0*/  UIMAD.WIDE.U32 UR8, UR5, UR40, URZ ;  /* 0x00000028050872a5 */ /* 0x000fe4000f8e00ff */
[----:B------:R-:W-:Y:S02]  /*51b0*/  USEL UR11, UR6, UR4, !UP2 ;  /* 0x00000004060b7287 */ /* 0x000fe4000d000000 */
[----:B------:R-:W-:Y:S02]  /*51c0*/  UIADD3 UR8, UPT, UPT, -UR5, URZ, URZ ;  /* 0x000000ff05087290 */ /* 0x000fe4000fffe1ff */
[----:B------:R-:W-:Y:S01]  /*51d0*/  UIADD3 UR10, UPT, UPT, -UR11, URZ, URZ ;  /* 0x000000ff0b0a7290 */ /* 0x000fe2000fffe1ff */
[----:B------:R-:W-:Y:S01]  /*51e0*/  @!UP0 UMOV UR4, UR9 ;  /* 0x0000000900048c82 */ /* 0x000fe20008000000 */
[----:B------:R-:W-:Y:S02]  /*51f0*/  UIADD3 UR9, UPT, UPT, -UR6, URZ, URZ ;  /* 0x000000ff06097290 */ /* 0x000fe4000fffe1ff */
[----:B------:R-:W-:Y:S02]  /*5200*/  @!UP0 USHF.R.U32.HI UR4, URZ, UR41, UR4 ;  /* 0x00000029ff048299 */ /* 0x000fe40008011604 */
[----:B------:R-:W-:Y:S02]  /*5210*/  UIMAD UR10, UR42, UR10, UR6 ;  /* 0x0000000a2a0a72a4 */ /* 0x000fe4000f8e0206 */
[----:B------:R-:W-:Y:S04]  /*5220*/  @!UP0 USEL UR4, UR5, UR4, !UP2 ;  /* 0x0000000405048287 */ /* 0x000fe8000d000000 */
[----:B------:R-:W-:Y:S02]  /*5230*/  @!UP0 UIMAD UR10, UR7, UR10, UR4 ;  /* 0x0000000a070a82a4 */ /* 0x000fe4000f8e0204 */
[----:B------:R-:W-:Y:S02]  /*5240*/  @!UP0 UIADD3 UR11, UPT, UPT, UR11, -UR4, URZ ;  /* 0x800000040b0b8290 */ /* 0x000fe4000fffe0ff */
[----:B------:R-:W-:Y:S02]  /*5250*/  UIMAD UR7, UR43, UR8, UR38 ;  /* 0x000000082b0772a4 */ /* 0x000fe4000f8e0226 */
[----:B------:R-:W-:Y:S02]  /*5260*/  @!UP0 UIMAD UR6, UR11, UR42, UR5 ;  /* 0x0000002a0b0682a4 */ /* 0x000fe4000f8e0205 */
[----:B------:R-:W-:Y:S01]  /*5270*/  UIMAD UR4, UR54, UR9, UR37 ;  /* 0x00000009360472a4 */ /* 0x000fe2000f8e0225 */
[----:B------:R-:W-:Y:S02]  /*5280*/  @!UP0 UMOV UR5, UR10 ;  /* 0x0000000a00058c82 */ /* 0x000fe40008000000 */
[----:B------:R-:W-:Y:S02]  /*5290*/  UIMAD UR38, UR5, UR43, UR7 ;  /* 0x0000002b052672a4 */ /* 0x000fe4000f8e0207 */
[----:B------:R-:W-:Y:S11]  /*52a0*/  UIMAD UR37, UR6, UR54, UR4 ;  /* 0x00000036062572a4 */ /* 0x000ff6000f8e0204 */
[----:B------:R-:W-:Y:S01]  /*52b0*/  @!UPT UIADD3 URZ, UPT, UPT, URZ, URZ, URZ ;  /* 0x000000fffffff290 */ /* 0x000fe2000fffe0ff */
.L_x_87:
[----:B------:R-:W-:Y:S01]  /*52c0*/  UISETP.NE.AND UP0, UPT, UR39, 0x1, UPT ;  /* 0x000000012700788c */ /* 0x000fe2000bf05270 */
[----:B------:R-:W-:Y:S01]  /*52d0*/  IADD3 R78, PT, PT, R78, 0x1, RZ ;  /* 0x000000014e4e7810 */ /* 0x000fe20007ffe0ff */
[----:B------:R-:W-:Y:S02]  /*52e0*/  USHF.L.U32 UR50, UR16, 0x6, URZ ;  /* 0x0000000610327899 */ /* 0x000fe400080006ff */
[----:B------:R-:W-:Y:S07]  /*52f0*/  USHF.L.U32 UR49, UR20, 0x7, URZ ;  /* 0x0000000714317899 */ /* 0x000fee00080006ff */
[----:B------:R-:W2:Y:S01]  /*5300*/  @!UP0 LDCU.128 UR12, c[0x0][0xb10] ;  /* 0x00016200ff0c87ac */ /* 0x000ea20008000c00 */
[----:B------:R-:W3:Y:S01]  /*5310*/  @!UP0 LDCU UR5, c[0x0][0xb0c] ;  /* 0x00016180ff0587ac */ /* 0x000ee20008000800 */
[----:B------:R-:W4:Y:S01]  /*5320*/  @!UP0 LDCU UR10, c[0x0][0xb20] ;  /* 0x00016400ff0a87ac */ /* 0x000f220008000800 */
[----:B--2---:R-:W-:Y:S02]  /*5330*/  UIMAD.WIDE.U32 UR8, UR38, UR12, URZ ;  /* 0x0000000c260872a5 */ /* 0x004fe4000f8e00ff */
[----:B------:R-:W-:Y:S02]  /*5340*/  UIMAD.WIDE.U32 UR6, UR37, UR15, URZ ;  /* 0x0000000f250672a5 */ /* 0x000fe4000f8e00ff */
[----:B------:R-:W-:Y:S03]  /*5350*/  @!UP0 UISETP.NE.AND UP1, UPT, UR14, 0x1, UPT ;  /* 0x000000010e00888c */ /* 0x000fe6000bf25270 */
[----:B------:R-:W-:Y:S01]  /*5360*/  @!UP0 UMOV UR4, UR9 ;  /* 0x0000000900048c82 */ /* 0x000fe20008000000 */
[----:B---3--:R-:W-:Y:S02]  /*5370*/  @!UP0 UISETP.NE.AND UP2, UPT, UR5, 0x1, UPT ;  /* 0x000000010500888c */ /* 0x008fe4000bf45270 */
[----:B------:R-:W-:Y:S01]  /*5380*/  @!UP0 USHF.R.U32.HI UR4, URZ, UR13, UR4 ;  /* 0x0000000dff048299 */ /* 0x000fe20008011604 */
[----:B------:R-:W-:Y:S02]  /*5390*/  @!UP0 UMOV UR6, UR7 ;  /* 0x0000000700068c82 */ /* 0x000fe40008000000 */
[----:B----4-:R-:W-:Y:S02]  /*53a0*/  @!UP0 USHF.R.U32.HI UR6, URZ, UR10, UR6 ;  /* 0x0000000aff068299 */ /* 0x010fe40008011606 */
[----:B------:R-:W-:Y:S02]  /*53b0*/  @!UP0 USEL UR7, UR38, UR4, !UP2 ;  /* 0x0000000426078287 */ /* 0x000fe4000d000000 */
[----:B------:R-:W-:Y:S04]  /*53c0*/  @!UP0 USEL UR6, UR37, UR6, !UP1 ;  /* 0x0000000625068287 */ /* 0x000fe8000c800000 */
[----:B------:R-:W-:Y:S02]  /*53d0*/  @!UP0 UIADD3 UR4, UPT, UPT, -UR7, UR6, URZ ;  /* 0x0000000607048290 */ /* 0x000fe4000fffe1ff */
[----:B------:R-:W-:Y:S02]  /*53e0*/  @!UP0 UIADD3 UR6, UPT, UPT, UR7, -UR6, URZ ;  /* 0x8000000607068290 */ /* 0x000fe4000fffe0ff */
[----:B------:R-:W-:Y:S02]  /*53f0*/  @!UP0 UIMAD UR38, UR4, UR5, UR38 ;  /* 0x00000005042682a4 */ /* 0x000fe4000f8e0226 */
[----:B------:R-:W-:Y:S02]  /*5400*/  @!UP0 UIMAD UR37, UR6, UR14, UR37 ;  /* 0x0000000e062582a4 */ /* 0x000fe4000f8e0225 */
[----:B------:R-:W-:Y:S09]  /*5410*/  ULOP3.LUT UP0, URZ, UR62, 0x1b0, URZ, 0xc0, !UPT ;  /* 0x000001b03eff7892 */ /* 0x000ff2000f80c0ff */
[----:B------:R-:W-:Y:S05]  /*5420*/  BRA.U !UP0, `(.L_x_88) ;  /* 0x0000000108407547 */ /* 0x000fea000b800000 */
[----:B------:R-:W2:Y:S01]  /*5430*/  LDCU.64 UR8, c[0x4][0x80] ;  /* 0x01001000ff0877ac */ /* 0x000ea20008000a00 */
[----:B------:R-:W-:Y:S01]  /*5440*/  MOV R3, 0x0 ;  /* 0x0000000000037802 */ /* 0x000fe20000000f00 */
[----:B------:R-:W-:Y:S02]  /*5450*/  HFMA2 R12, -RZ, RZ, 0, 5.9604644775390625e-08 ;  /* 0x00000001ff0c7431 */ /* 0x000fe400000001ff */
[----:B------:R-:W-:Y:S02]  /*5460*/  IMAD.MOV.U32 R8, RZ, RZ, 0x70 ;  /* 0x00000070ff087424 */ /* 0x000fe400078e00ff */
[----:B------:R-:W-:Y:S01]  /*5470*/  IMAD.MOV.U32 R13, RZ, RZ, RZ ;  /* 0x000000ffff0d7224 */ /* 0x000fe200078e00ff */
[----:B------:R-:W3:Y:S01]  /*5480*/  LDCU.64 UR6, c[0x4][0x88] ;  /* 0x01001100ff0677ac */ /* 0x000ee20008000a00 */
[----:B------:R-:W4:Y:S01]  /*5490*/  LDC.64 R2, c[0x4][R3] ;  /* 0x0100000003027b82 */ /* 0x000f220000000a00 */
[----:B------:R-:W1:Y:S01]  /*54a0*/  LDCU.64 UR4, c[0x4][0x8] ;  /* 0x01000100ff0477ac */ /* 0x000e620008000a00 */
[----:B--2---:R-:W-:Y:S01]  /*54b0*/  MOV R5, UR9 ;  /* 0x0000000900057c02 */ /* 0x004fe20008000f00 */
[----:B------:R-:W-:Y:S01]  /*54c0*/  IMAD.U32 R4, RZ, RZ, UR8 ;  /* 0x00000008ff047e24 */ /* 0x000fe2000f8e00ff */
[----:B---3--:R-:W-:Y:S01]  /*54d0*/  MOV R7, UR7 ;  /* 0x0000000700077c02 */ /* 0x008fe20008000f00 */
[----:B------:R-:W-:Y:S01]  /*54e0*/  IMAD.U32 R6, RZ, RZ, UR6 ;  /* 0x00000006ff067e24 */ /* 0x000fe2000f8e00ff */
[----:B-1----:R-:W-:Y:S01]  /*54f0*/  MOV R11, UR5 ;  /* 0x00000005000b7c02 */ /* 0x002fe20008000f00 */
[----:B------:R-:W-:Y:S02]  /*5500*/  IMAD.U32 R10, RZ, RZ, UR4 ;  /* 0x00000004ff0a7e24 */ /* 0x000fe4000f8e00ff */
[----:B------:R-:W-:Y:S07]  /*5510*/  LEPC R20, `(.L_x_88) ;  /* 0x000000001014794e */ /* 0x000fee0000000000 */
[----:B----45:R-:W-:Y:S05]  /*5520*/  CALL.ABS.NOINC R2 ;  /* 0x0000000002007343 */ /* 0x030fea0003c00000 */
.L_x_88:
[----:B------:R-:W-:Y:S01]  /*5530*/  LOP3.LUT P0, RZ, R85, 0x1b0, RZ, 0xc0, !PT ;  /* 0x000001b055ff7812 */ /* 0x000fe2000780c0ff */
[----:B------:R-:W-:Y:S11]  /*5540*/  BSSY.RECONVERGENT B6, `(.L_x_89) ;  /* 0x0000013000067945 */ /* 0x000ff60003800200 */
[----:B------:R-:W-:Y:S01]  /*5550*/  @!UPT UIADD3 URZ, UPT, UPT, URZ, URZ, URZ ;  /* 0x000000fffffff290 */ /* 0x000fe2000fffe0ff */
[----:B------:R-:W-:Y:S05]  /*5560*/  @!P0 BRA `(.L_x_90) ;  /* 0x0000000000408947 */ /* 0x000fea0003800000 */
        /* <DEDUP_REMOVED lines=16> */
.L_x_90:
[----:B------:R-:W-:Y:S05]  /*5670*/  BSYNC.RECONVERGENT B6 ;  /* 0x0000000000067941 */ /* 0x000fea0003800200 */
.L_x_89:
[----:B------:R-:W-:Y:S01]  /*5680*/  R2UR UR4, R77 ;  /* 0x000000004d0472ca */ /* 0x000fe200000e0000 */
[----:B------:R-:W-:Y:S01]  /*5690*/  UISETP.NE.U32.AND UP0, UPT, UR60, URZ, UPT ;  /* 0x000000ff3c00728c */ /* 0x000fe2000bf05070 */
[----:B------:R-:W-:Y:S02]  /*56a0*/  ISETP.NE.U32.AND P4, PT, R72, RZ, PT ;  /* 0x000000ff4800720c */ /* 0x000fe40003f85070 */
[----:B------:R-:W-:Y:S01]  /*56b0*/  ISETP.NE.U32.AND P2, PT, RZ, UR56, PT ;  /* 0x00000038ff007c0c */ /* 0x000fe2000bf45070 */
[----:B------:R-:W-:Y:S01]  /*56c0*/  UISETP.NE.AND.EX UP1, UPT, UR61, URZ, UPT, UP0 ;  /* 0x000000ff3d00728c */ /* 0x000fe2000bf25300 */
[----:B------:R-:W-:Y:S01]  /*56d0*/  ISETP.NE.AND.EX P4, PT, R73, RZ, PT, P4 ;  /* 0x000000ff4900720c */ /* 0x000fe20003f85340 */
[----:B------:R-:W-:Y:S01]  /*56e0*/  UPLOP3.LUT UP0, UPT, UPT, UPT, UPT, 0x40, 0x4 ;  /* 0x000000000004789c */ /* 0x000fe20003f0e870 */
[----:B------:R-:W-:Y:S05]  /*56f0*/  ISETP.NE.AND.EX P2, PT, RZ, UR57, PT, P2 ;  /* 0x00000039ff007c0c */ /* 0x000fea000bf45320 */
[----:B------:R-:W-:Y:S06]  /*5700*/  UISETP.NE.AND UP2, UPT, UR4, URZ, UPT ;  /* 0x000000ff0400728c */ /* 0x000fec000bf45270 */
[----:B------:R-:W-:Y:S05]  /*5710*/  PLOP3.LUT P1, PT, PT, PT, UP2, 0x80, 0x8 ;  /* 0x000000000008781c */ /* 0x000fea0003f2f028 */
[----:B------:R-:W-:Y:S06]  /*5720*/  @UP2 UPLOP3.LUT UP0, UPT, UPT, UPT, UP1, 0x80, 0x8 ;  /* 0x000000000008289c */ /* 0x000fec0003f0f010 */
[----:B------:R-:W-:Y:S01]  /*5730*/  PLOP3.LUT P0, PT, PT, PT, UP0, 0x80, 0x8 ;  /* 0x000000000008781c */ /* 0x000fe20003f0f008 */
[----:B------:R-:W-:Y:S01]  /*5740*/  @!UPT UIADD3 URZ, UPT, UPT, URZ, URZ, URZ ;  /* 0x000000fffffff290 */ /* 0x000fe2000fffe0ff */
[----:B------:R-:W-:Y:S11]  /*5750*/  BRA.U !UP1, `(.L_x_91) ;  /* 0x00000001093c7547 */ /* 0x000ff6000b800000 */
[----:B------:R-:W-:Y:S01]  /*5760*/  UISETP.NE.U32.AND UP0, UPT, UR56, URZ, UPT ;  /* 0x000000ff3800728c */ /* 0x000fe2000bf05070 */
[----:B-1----:R-:W-:Y:S01]  /*5770*/  HFMA2 R0, -RZ, RZ, 0, 5.9604644775390625e-08 ;  /* 0x00000001ff007431 */ /* 0x002fe200000001ff */
[----:B------:R-:W1:Y:S01]  /*5780*/  LDCU.64 UR8, c[0x0][0x358] ;  /* 0x00006b00ff0877ac */ /* 0x000e620008000a00 */
[----:B------:R-:W-:Y:S01]  /*5790*/  IMAD.MOV.U32 R74, RZ, RZ, 0x1 ;  /* 0x00000001ff4a7424 */ /* 0x000fe200078e00ff */
[----:B------:R-:W-:Y:S06]  /*57a0*/  UISETP.NE.AND.EX UP0, UPT, UR57, URZ, UPT, UP0 ;  /* 0x000000ff3900728c */ /* 0x000fec000bf05300 */
[----:B------:R-:W-:Y:S05]  /*57b0*/  PLOP3.LUT P3, PT, PT, PT, UP0, 0x80, 0x8 ;  /* 0x000000000008781c */ /* 0x000fea0003f6f008 */
[----:B------:R-:W2:Y:S01]  /*57c0*/  @UP0 LDCU.64 UR4, c[0x0][0x888] ;  /* 0x00011100ff0407ac */ /* 0x000ea20008000a00 */
[----:B------:R-:W-:Y:S07]  /*57d0*/  @UP0 UIMAD UR6, UR36, UR60, URZ ;  /* 0x0000003c240602a4 */ /* 0x000fee000f8e02ff */
[----:B------:R-:W-:Y:S01]  /*57e0*/  @!P3 PRMT R74, R0, 0x7610, R74 ;  /* 0x00007610004ab816 */ /* 0x000fe2000000004a */
[----:B--2---:R-:W-:Y:S06]  /*57f0*/  @UP0 UIMAD.WIDE UR4, UR6, 0x4, UR4 ;  /* 0x00000004060408a5 */ /* 0x004fec000f8e0204 */
[----:B-----5:R-:W-:Y:S01]  /*5800*/  IMAD.U32 R40, RZ, RZ, UR4 ;  /* 0x00000004ff287e24 */ /* 0x020fe2000f8e00ff */
[----:B------:R-:W-:Y:S04]  /*5810*/  MOV R41, UR5 ;  /* 0x0000000500297c02 */ /* 0x000fe80008000f00 */
[----:B------:R-:W2:Y:S01]  /*5820*/  @!UP0 LDCU UR4, c[0x0][0x880] ;  /* 0x00011000ff0487ac */ /* 0x000ea20008000800 */
[----:B-1----:R3:W5:Y:S02]  /*5830*/  @P3 LDG.E R40, desc[UR8][R40.64] ;  /* 0x0000000828283981 */ /* 0x002764000c1e1900 */
[----:B--23--:R-:W-:Y:S02]  /*5840*/  @!P3 IMAD.U32 R40, RZ, RZ, UR4 ;  /* 0x00000004ff28be24 */ /* 0x00cfe4000f8e00ff */
.L_x_91:
[----:B------:R-:W-:Y:S05]  /*5850*/  @!P4 BRA `(.L_x_92) ;  /* 0x000000000024c947 */ /* 0x000fea0003800000 */
[----:B------:R-:W-:Y:S01]  /*5860*/  ISETP.NE.U32.AND P3, PT, R70, RZ, PT ;  /* 0x000000ff4600720c */ /* 0x000fe20003f65070 */
[----:B------:R-:W2:Y:S03]  /*5870*/  LDCU.64 UR4, c[0x0][0x358] ;  /* 0x00006b00ff0477ac */ /* 0x000ea60008000a00 */
[----:B------:R-:W-:Y:S11]  /*5880*/  ISETP.NE.AND.EX P3, PT, R71, RZ, PT, P3 ;  /* 0x000000ff4700720c */ /* 0x000ff60003f65330 */
[----:B------:R-:W-:Y:S02]  /*5890*/  @!UPT UIADD3 URZ, UPT, UPT, URZ, URZ, URZ ;  /* 0x000000fffffff290 */ /* 0x000fe4000fffe0ff */
[----:B------:R-:W3:Y:S01]  /*58a0*/  @P3 LDC.64 R2, c[0x0][0x8a8] ;  /* 0x00022a00ff023b82 */ /* 0x000ee20000000a00 */
[----:B-1----:R-:W-:Y:S04]  /*58b0*/  @P3 IMAD R0, R72, UR36, RZ ;  /* 0x0000002448003c24 */ /* 0x002fe8000f8e02ff */
[----:B---3--:R-:W-:Y:S05]  /*58c0*/  @P3 IMAD.WIDE R2, R0, 0x4, R2 ;  /* 0x0000000400023825 */ /* 0x008fea00078e0202 */
[----:B--2--5:R2:W5:Y:S02]  /*58d0*/  @P3 LDG.E R38, desc[UR4][R2.64] ;  /* 0x0000000402263981 */ /* 0x024564000c1e1900 */
[----:B--2---:R-:W3:Y:S02]  /*58e0*/  @!P3 LDC R38, c[0x0][0x8a0] ;  /* 0x00022800ff26bb82 */ /* 0x004ee40000000800 */
.L_x_92:
[----:B-----5:R-:W-:Y:S01]  /*58f0*/  ISETP.NE.AND P4, PT, R40, RZ, PT ;  /* 0x000000ff2800720c */ /* 0x020fe20003f85270 */
[----:B------:R-:W-:Y:S01]  /*5900*/  BSSY B1, `(.L_x_93) ;  /* 0x0000042000017945 */ /* 0x000fe20003800000 */
[----:B------:R-:W-:Y:S01]  /*5910*/  SEL R6, RZ, 0xffffffff, P2 ;  /* 0xffffffffff067807 */ /* 0x000fe20001000000 */
[----:B------:R-:W-:Y:S01]  /*5920*/  IMAD.MOV.U32 R56, RZ, RZ, 0x1 ;  /* 0x00000001ff387424 */ /* 0x000fe200078e00ff */
[----:B------:R-:W-:Y:S02]  /*5930*/  LOP3.LUT P3, RZ, R74, 0xff, RZ, 0xc0, !PT ;  /* 0x000000ff4aff7812 */ /* 0x000fe4000786c0ff */
[----:B------:R-:W-:Y:S02]  /*5940*/  CS2R R46, SRZ ;  /* 0x00000000002e7805 */ /* 0x000fe4000001ff00 */
[----:B-1----:R-:W-:Y:S02]  /*5950*/  @P1 SEL R0, RZ, 0xffffffff, P4 ;  /* 0xffffffffff001807 */ /* 0x002fe40002000000 */
[----:B------:R-:W-:Y:S02]  /*5960*/  CS2R R44, SRZ ;  /* 0x00000000002c7805 */ /* 0x000fe4000001ff00 */
[----:B------:R-:W-:Y:S02]  /*5970*/  LEA R3, R81, UR44, 0x3 ;  /* 0x0000002c51037c11 */ /* 0x000fe4000f8e18ff */
[----:B------:R-:W-:Y:S02]  /*5980*/  CS2R R50, SRZ ;  /* 0x0000000000327805 */ /* 0x000fe4000001ff00 */
[----:B------:R-:W-:Y:S02]  /*5990*/  @P0 SEL R0, R6, R0, !P3 ;  /* 0x0000000006000207 */ /* 0x000fe40005800000 */
[----:B------:R-:W-:Y:S02]  /*59a0*/  CS2R R48, SRZ ;  /* 0x0000000000307805 */ /* 0x000fe4000001ff00 */
[----:B------:R-:W-:Y:S02]  /*59b0*/  LEA R43, R36, UR44, 0x3 ;  /* 0x0000002c242b7c11 */ /* 0x000fe4000f8e18ff */
[----:B------:R-:W-:Y:S02]  /*59c0*/  @P1 LOP3.LUT R0, R0, 0x1, RZ, 0xc0, !PT ;  /* 0x0000000100001812 */ /* 0x000fe400078ec0ff */
[----:B------:R-:W-:Y:S02]  /*59d0*/  SHF.L.U32 R4, R83, 0x1f, RZ ;  /* 0x0000001f53047819 */ /* 0x000fe400000006ff */
[----:B------:R-:W-:Y:S02]  /*59e0*/  ISETP.NE.U32.OR P6, PT, R0, 0x1, !P1 ;  /* 0x000000010000780c */ /* 0x000fe40004fc5470 */
[----:B------:R-:W-:Y:S02]  /*59f0*/  PLOP3.LUT P2, PT, PT, PT, UP1, 0x80, 0x8 ;  /* 0x000000000008781c */ /* 0x000fe40003f4f018 */
[----:B------:R-:W-:Y:S02]  /*5a00*/  LEA.HI R39, R36, R36, RZ, 0x1 ;  /* 0x0000002424277211 */ /* 0x000fe400078f08ff */
[----:B------:R-:W-:Y:S02]  /*5a10*/  SEL R5, RZ, 0xffffffff, P4 ;  /* 0xffffffffff057807 */ /* 0x000fe40002000000 */
[----:B------:R-:W-:Y:S05]  /*5a20*/  P2R R2, PR, RZ, 0x40 ;  /* 0x00000040ff027803 */ /* 0x000fea0000000000 */
[----:B------:R-:W-:Y:S02]  /*5a30*/  @P6 SHF.L.U32 R0, R80, 0x1f, RZ ;  /* 0x0000001f50006819 */ /* 0x000fe400000006ff */
[----:B------:R-:W-:Y:S02]  /*5a40*/  @P2 SEL R5, R6, R5, !P3 ;  /* 0x0000000506052207 */ /* 0x000fe40005800000 */
[----:B------:R1:W2:Y:S02]  /*5a50*/  @P6 SYNCS.PHASECHK.TRANS64.TRYWAIT P1, [R3+URZ+0x40], R0 ;  /* 0x00004000030065a7 */ /* 0x0002a400080211ff */
[----:B------:R-:W-:Y:S04]  /*5a60*/  LOP3.LUT R5, R5, 0x1, RZ, 0xc0, !PT ;  /* 0x0000000105057812 */ /* 0x000fe800078ec0ff */
[----:B------:R-:W-:Y:S04]  /*5a70*/  ISETP.NE.U32.AND P5, PT, R5, 0x1, PT ;  /* 0x000000010500780c */ /* 0x000fe80003fa5070 */
[----:B------:R-:W-:Y:S01]  /*5a80*/  P2R R57, PR, RZ, 0x20 ;  /* 0x00000020ff397803 */ /* 0x000fe20000000000 */
[----:B------:R4:W3:Y:S01]  /*5a90*/  SYNCS.PHASECHK.TRANS64.TRYWAIT P0, [R43+URZ+0x90], R4 ;  /* 0x000090042b0075a7 */ /* 0x0008e200080011ff */
[C---:B-1----:R-:W-:Y:S01]  /*5aa0*/  IMAD.SHL.U32 R0, R39.reuse, 0x40, RZ ;  /* 0x0000004027007824 */ /* 0x042fe200078e00ff */
[----:B------:R-:W-:Y:S04]  /*5ab0*/  LOP3.LUT R39, R39, 0xffe, RZ, 0xc0, !PT ;  /* 0x00000ffe27277812 */ /* 0x000fe800078ec0ff */
[----:B------:R-:W-:Y:S01]  /*5ac0*/  LOP3.LUT R0, R0, 0xffffff80, RZ, 0xc0, !PT ;  /* 0xffffff8000007812 */ /* 0x000fe200078ec0ff */
[----:B------:R-:W-:Y:S04]  /*5ad0*/  IMAD.IADD R39, R36, 0x1, -R39 ;  /* 0x0000000124277824 */ /* 0x000fe800078e0a27 */
[----:B------:R-:W-:Y:S04]  /*5ae0*/  IMAD.IADD R0, R37, 0x1, R0 ;  /* 0x0000000125007824 */ /* 0x000fe800078e0200 */
[----:B------:R-:W-:Y:S01]  /*5af0*/  IMAD R39, R39, 0x100000, R0 ;  /* 0x0010000027277824 */ /* 0x000fe200078e0200 */
[----:B--2---:R-:W-:Y:S01]  /*5b00*/  @P6 SEL R56, RZ, 0x1, !P1 ;  /* 0x00000001ff386807 */ /* 0x004fe20004800000 */
[----:B----4-:R-:W-:Y:S06]  /*5b10*/  @!P6 BRA `(.L_x_94) ;  /* 0x000000000080e947 */ /* 0x010fec0003800000 */
[----:B------:R-:W-:Y:S01]  /*5b20*/  @P5 IMAD R6, R81, 0x1000, R69 ;  /* 0x0000100051065824 */ /* 0x000fe200078e0245 */
[----:B------:R-:W-:Y:S01]  /*5b30*/  ISETP.NE.AND P1, PT, R56, RZ, PT ;  /* 0x000000ff3800720c */ /* 0x000fe20003f25270 */
[----:B------:R-:W-:Y:S01]  /*5b40*/  BSSY B0, `(.L_x_95) ;  /* 0x000000b000007945 */ /* 0x000fe20003800000 */
[----:B------:R-:W-:Y:S01]  /*5b50*/  CS2R R50, SRZ ;  /* 0x0000000000327805 */ /* 0x000fe2000001ff00 */
[----:B------:R-:W-:Y:S01]  /*5b60*/  @P5 VIADD R5, R6, UR44 ;  /* 0x0000002c06055c36 */ /* 0x000fe20008000000 */
[----:B------:R-:W-:Y:S02]  /*5b70*/  CS2R R48, SRZ ;  /* 0x0000000000307805 */ /* 0x000fe4000001ff00 */
[----:B------:R-:W-:Y:S02]  /*5b80*/  CS2R R46, SRZ ;  /* 0x00000000002e7805 */ /* 0x000fe4000001ff00 */
[----:B------:R-:W-:Y:S01]  /*5b90*/  CS2R R44, SRZ ;  /* 0x00000000002c7805 */ /* 0x000fe2000001ff00 */
[----:B------:R-:W-:Y:S04]  /*5ba0*/  @P5 IMAD R5, R84, -0x10, R5 ;  /* 0xfffffff054055824 */ /* 0x000fe800078e0205 */
[----:B------:R-:W-:Y:S05]  /*5bb0*/  @P1 BRA `(.L_x_96) ;  /* 0x00000000000c1947 */ /* 0x000fea0003800000 */
[----:B------:R-:W-:Y:S04]  /*5bc0*/  SHF.L.U32 R0, R80, 0x1f, RZ ;  /* 0x0000001f50007819 */ /* 0x000fe800000006ff */
[----:B------:R-:W1:Y:S02]  /*5bd0*/  SYNCS.PHASECHK.TRANS64.TRYWAIT P1, [R3+URZ+0x40], R0 ;  /* 0x00004000030075a7 */ /* 0x000e6400080211ff */
[----:B-1----:R-:W-:Y:S05]  /*5be0*/  @!P1 BRA `(.L_x_97) ;  /* 0x0000002400189947 */ /* 0x002fea0003800000 */
.L_x_96:
[----:B------:R-:W-:Y:S05]  /*5bf0*/  BSYNC B0 ;  /* 0x0000000000007941 */ /* 0x000fea0003800000 */
.L_x_95:
[----:B------:R-:W-:Y:S01]  /*5c00*/  ISETP.NE.AND P1, PT, R57, RZ, PT ;  /* 0x000000ff3900720c */ /* 0x000fe20003f25270 */
[----:B-1----:R-:W-:Y:S02]  /*5c10*/  VIADD R3, R3, 0x50 ;  /* 0x0000005003037836 */ /* 0x002fe40000000000 */
[----:B------:R-:W-:Y:S02]  /*5c20*/  IMAD.U32 R0, RZ, RZ, UR45 ;  /* 0x0000002dff007e24 */ /* 0x000fe4000f8e00ff */
[----:B------:R-:W-:Y:S03]  /*5c30*/  VIADD R81, R81, 0x1 ;  /* 0x0000000151517836 */ /* 0x000fe60000000000 */
[----:B------:R-:W-:Y:S05]  /*5c40*/  PRMT R0, R0, 0x654, R3 ;  /* 0x0000065400007816 */ /* 0x000fea0000000003 */
[----:B------:R1:W2:Y:S04]  /*5c50*/  @P1 LDS.128 R48, [R6+UR44+0x200] ;  /* 0x0002002c06301984 */ /* 0x0002a80008000c00 */
[----:B------:R1:W4:Y:S01]  /*5c60*/  @P1 LDS.128 R44, [R5+0x210] ;  /* 0x00021000052c1984 */ /* 0x0003220000000c00 */
[C---:B------:R-:W-:Y:S01]  /*5c70*/  ISETP.NE.AND P1, PT, R81.reuse, 0x2, PT ;  /* 0x000000025100780c */ /* 0x040fe20003f25270 */
[----:B------:R-:W-:Y:S01]  /*5c80*/  @!PT LDS RZ, [RZ] ;  /* 0x00000000fffff984 */ /* 0x000fe20000000800 */
[----:B------:R-:W-:Y:S01]  /*5c90*/  @!PT LDS RZ, [RZ] ;  /* 0x00000000fffff984 */ /* 0x000fe20000000800 */
[----:B------:R-:W-:Y:S01]  /*5ca0*/  @!PT LDS RZ, [RZ] ;  /* 0x00000000fffff984 */ /* 0x000fe20000000800 */
[----:B------:R-:W-:Y:S01]  /*5cb0*/  @!PT LDS RZ, [RZ] ;  /* 0x00000000fffff984 */ /* 0x000fe20000000800 */
[----:B------:R5:W-:Y:S06]  /*5cc0*/  MEMBAR.ALL.CTA ;  /* 0x0000000000007992 */ /* 0x000bec0000008000 */
[----:B-----5:R-:W5:Y:S01]  /*5cd0*/  FENCE.VIEW.ASYNC.S ;  /* 0x00000000000073c6 */ /* 0x020f620000000000 */
[----:B------:R-:W-:Y:S01]  /*5ce0*/  SEL R81, R81, RZ, P1 ;  /* 0x000000ff51517207 */ /* 0x000fe20000800000 */
[----:B-----5:R5:W-:Y:S02]  /*5cf0*/  SYNCS.ARRIVE.TRANS64.RED.A1T0 RZ, [R0+URZ], RZ ;  /* 0x000000ff00ff79a7 */ /* 0x020be400081004ff */
[----:B-----5:R-:W-:Y:S04]  /*5d00*/  SEL R0, RZ, 0x1, P1 ;  /* 0x00000001ff007807 */ /* 0x020fe80000800000 */
[----:B-12---:R-:W-:Y:S02]  /*5d10*/  LOP3.LUT R80, R80, R0, RZ, 0x3c, !PT ;  /* 0x0000000050507212 */ /* 0x006fe400078e3cff */
.L_x_94:
[----:B------:R-:W-:Y:S05]  /*5d20*/  BSYNC B1 ;  /* 0x0000000000017941 */ /* 0x000fea0003800000 */
.L_x_93:
[----:B------:R-:W-:Y:S04]  /*5d30*/  SHF.R.U32.HI R0, RZ, 0x15, R39 ;  /* 0x00000015ff007819 */ /* 0x000fe80000011627 */
[----:B------:R-:W-:Y:S01]  /*5d40*/  LOP3.LUT P1, RZ, R0, 0x3, R75, 0x48, !PT ;  /* 0x0000000300ff7812 */ /* 0x000fe2000782484b */
[----:B------:R-:W-:Y:S01]  /*5d50*/  @!UPT UIADD3 URZ, UPT, UPT, URZ, URZ, URZ ;  /* 0x000000fffffff290 */ /* 0x000fe2000fffe0ff */
[----:B---3--:R-:W-:Y:S11]  /*5d60*/  @P0 BRA `(.L_x_98) ;  /* 0x0000000000080947 */ /* 0x008ff60003800000 */
[----:B------:R-:W1:Y:S02]  /*5d70*/  SYNCS.PHASECHK.TRANS64.TRYWAIT P0, [R43+URZ+0x90], R4 ;  /* 0x000090042b0075a7 */ /* 0x000e6400080011ff */
[----:B-1----:R-:W-:Y:S05]  /*5d80*/  @!P0 BRA `(.L_x_99) ;  /* 0x0000002000c48947 */ /* 0x002fea0003800000 */
.L_x_98:
        /* <DEDUP_REMOVED lines=8> */
[----:B------:R-:W5:Y:S01]  /*5e10*/  LDCU.64 UR4, c[0x4][0x10] ;  /* 0x01000200ff0477ac */ /* 0x000f620008000a00 */
[----:B--2---:R-:W-:Y:S01]  /*5e20*/  MOV R5, UR9 ;  /* 0x0000000900057c02 */ /* 0x004fe20008000f00 */
[----:B-1----:R-:W-:Y:S01]  /*5e30*/  IMAD.U32 R4, RZ, RZ, UR8 ;  /* 0x00000008ff047e24 */ /* 0x002fe2000f8e00ff */
[----:B---3--:R-:W-:Y:S01]  /*5e40*/  MOV R7, UR7 ;  /* 0x0000000700077c02 */ /* 0x008fe20008000f00 */
[----:B------:R-:W-:Y:S01]  /*5e50*/  IMAD.U32 R6, RZ, RZ, UR6 ;  /* 0x00000006ff067e24 */ /* 0x000fe2000f8e00ff */
[----:B-----5:R-:W-:Y:S01]  /*5e60*/  MOV R11, UR5 ;  /* 0x00000005000b7c02 */ /* 0x020fe20008000f00 */
[----:B------:R-:W-:Y:S02]  /*5e70*/  IMAD.U32 R10, RZ, RZ, UR4 ;  /* 0x00000004ff0a7e24 */ /* 0x000fe4000f8e00ff */
[----:B------:R-:W-:Y:S07]  /*5e80*/  LEPC R20, `(.L_x_100) ;  /* 0x000000001014794e */ /* 0x000fee0000000000 */
[----:B----4-:R-:W-:Y:S05]  /*5e90*/  CALL.ABS.NOINC R14 ;  /* 0x000000000e007343 */ /* 0x010fea0003c00000 */
.L_x_100:
[----:B------:R-:W-:Y:S05]  /*5ea0*/  WARPSYNC.ALL ;  /* 0x0000000000007948 */ /* 0x000fea0003800000 */
[----:B------:R-:W-:Y:S01]  /*5eb0*/  R2UR UR4, R39 ;  /* 0x00000000270472ca */ /* 0x000fe200000e0000 */
[----:B------:R-:W-:Y:S01]  /*5ec0*/  BSSY.RECONVERGENT B0, `(.L_x_101) ;  /* 0x00000a0000007945 */ /* 0x000fe20003800200 */
[----:B------:R-:W-:Y:S02]  /*5ed0*/  ISETP.NE.AND P6, PT, R2, RZ, PT ;  /* 0x000000ff0200720c */ /* 0x000fe40003fc5270 */
[C---:B------:R-:W-:Y:S02]  /*5ee0*/  SHF.L.U32 R2, R48.reuse, 0x10, RZ ;  /* 0x0000001030027819 */ /* 0x040fe400000006ff */
[C---:B------:R-:W-:Y:S02]  /*5ef0*/  PRMT R3, R48.reuse, 0x8880, RZ ;  /* 0x0000888030037816 */ /* 0x040fe400000000ff */
[----:B------:R-:W-:Y:S02]  /*5f00*/  SHF.L.U32 R41, R48, 0x8, RZ ;  /* 0x0000000830297819 */ /* 0x000fe400000006ff */
[----:B------:R-:W-:Y:S02]  /*5f10*/  SHF.L.U32 R42, R49, 0x10, RZ ;  /* 0x00000010312a7819 */ /* 0x000fe400000006ff */
[----:B------:R-:W-:Y:S01]  /*5f20*/  ISETP.NE.AND P0, PT, R86, RZ, PT ;  /* 0x000000ff5600720c */ /* 0x000fe20003f05270 */
[----:B-1----:R-:W-:Y:S01]  /*5f30*/  LDTM.16dp32bit_t0_t15.x32 R4, tmem[UR4] ;  /* 0x00000004000479ee */ /* 0x002fe20008a80000 */
[----:B------:R-:W1:Y:S01]  /*5f40*/  LDTM.16dp32bit_t16_t31.x32 R4, tmem[UR4+0x20] ;  /* 0x00002004000479ee */ /* 0x000e620008aa0000 */
[----:B------:R-:W-:Y:S01]  /*5f50*/  SHF.R.S32.HI R42, RZ, 0x18, R42 ;  /* 0x00000018ff2a7819 */ /* 0x000fe2000001142a */
[C---:B-1----:R-:W-:Y:S01]  /*5f60*/  IMAD R0, R38.reuse, R4, RZ ;  /* 0x0000000426007224 */ /* 0x042fe200078e02ff */
[----:B------:R-:W-:Y:S01]  /*5f70*/  SHF.R.S32.HI R4, RZ, 0x18, R2 ;  /* 0x00000018ff047819 */ /* 0x000fe20000011402 */
[C---:B------:R-:W-:Y:S01]  /*5f80*/  IMAD R2, R38.reuse, R5, RZ ;  /* 0x0000000526027224 */ /* 0x040fe200078e02ff */
[----:B------:R-:W-:Y:S01]  /*5f90*/  SHF.R.S32.HI R5, RZ, 0x18, R41 ;  /* 0x00000018ff057819 */ /* 0x000fe20000011429 */
[----:B------:R-:W-:Y:S01]  /*5fa0*/  IMAD R0, R3, R40, R0 ;  /* 0x0000002803007224 */ /* 0x000fe200078e0200 */
[----:B------:R-:W-:Y:S01]  /*5fb0*/  PRMT R41, R49, 0x8880, RZ ;  /* 0x0000888031297816 */ /* 0x000fe200000000ff */
[----:B------:R-:W-:Y:S02]  /*5fc0*/  IMAD R3, R38, R6, RZ ;  /* 0x0000000626037224 */ /* 0x000fe400078e02ff */
[-C--:B------:R-:W-:Y:S01]  /*5fd0*/  IMAD R2, R4, R40.reuse, R2 ;  /* 0x0000002804027224 */ /* 0x080fe200078e0202 */
[----:B------:R-:W-:Y:S01]  /*5fe0*/  SHF.R.S32.HI R4, RZ, 0x18, R48 ;  /* 0x00000018ff047819 */ /* 0x000fe20000011430 */
[----:B------:R-:W-:Y:S02]  /*5ff0*/  IMAD R7, R38, R7, RZ ;  /* 0x0000000726077224 */ /* 0x000fe400078e02ff */
[-C--:B------:R-:W-:Y:S02]  /*6000*/  IMAD R3, R5, R40.reuse, R3 ;  /* 0x0000002805037224 */ /* 0x080fe400078e0203 */
[----:B------:R-:W-:Y:S02]  /*6010*/  IMAD R7, R4, R40, R7 ;  /* 0x0000002804077224 */ /* 0x000fe400078e0207 */
[C---:B------:R-:W-:Y:S02]  /*6020*/  IMAD R6, R38.reuse, R11, RZ ;  /* 0x0000000b26067224 */ /* 0x040fe400078e02ff */
[C---:B------:R-:W-:Y:S01]  /*6030*/  IMAD R11, R38.reuse, R16, RZ ;  /* 0x00000010260b7224 */ /* 0x040fe200078e02ff */
[----:B------:R-:W-:Y:S01]  /*6040*/  I2IP.S8.S32.SAT R52, R7, R3, RZ ;  /* 0x0000000307347239 */ /* 0x000fe200000014ff */
[C---:B------:R-:W-:Y:S02]  /*6050*/  IMAD R16, R38.reuse, R21, RZ ;  /* 0x0000001526107224 */ /* 0x040fe400078e02ff */
[----:B------:R-:W-:Y:S01]  /*6060*/  IMAD R21, R38, R26, RZ ;  /* 0x0000001a26157224 */ /* 0x000fe200078e02ff */
[----:B------:R-:W-:Y:S01]  /*6070*/  I2IP.S8.S32.SAT R52, R2, R0, R52 ;  /* 0x0000000002347239 */ /* 0x000fe20000001434 */
[C---:B------:R-:W-:Y:S01]  /*6080*/  IMAD R26, R38.reuse, R31, RZ ;  /* 0x0000001f261a7224 */ /* 0x040fe200078e02ff */
[----:B------:R-:W-:Y:S01]  /*6090*/  SHF.R.S32.HI R2, RZ, 0x18, R49 ;  /* 0x00000018ff027819 */ /* 0x000fe20000011431 */
[C---:B------:R-:W-:Y:S02]  /*60a0*/  IMAD R3, R38.reuse, R8, RZ ;  /* 0x0000000826037224 */ /* 0x040fe400078e02ff */
[----:B------:R-:W-:Y:S02]  /*60b0*/  IMAD.SHL.U32 R31, R49, 0x100, RZ ;  /* 0x00000100311f7824 */ /* 0x000fe400078e00ff */
[C---:B------:R-:W-:Y:S02]  /*60c0*/  IMAD R8, R38.reuse, R13, RZ ;  /* 0x0000000d26087224 */ /* 0x040fe400078e02ff */
[C---:B------:R-:W-:Y:S01]  /*60d0*/  IMAD R13, R38.reuse, R18, RZ ;  /* 0x00000012260d7224 */ /* 0x040fe200078e02ff */
[----:B------:R-:W-:Y:S01]  /*60e0*/  SHF.R.S32.HI R0, RZ, 0x18, R31 ;  /* 0x00000018ff007819 */ /* 0x000fe2000001141f */
[----:B------:R-:W-:Y:S01]  /*60f0*/  IMAD R18, R38, R23, RZ ;  /* 0x0000001726127224 */ /* 0x000fe200078e02ff */
[----:B------:R-:W-:Y:S01]  /*6100*/  SHF.L.U32 R31, R50, 0x10, RZ ;  /* 0x00000010321f7819 */ /* 0x000fe200000006ff */
[C---:B------:R-:W-:Y:S02]  /*6110*/  IMAD R4, R38.reuse, R9, RZ ;  /* 0x0000000926047224 */ /* 0x040fe400078e02ff */
[C---:B------:R-:W-:Y:S01]  /*6120*/  IMAD R23, R38.reuse, R28, RZ ;  /* 0x0000001c26177224 */ /* 0x040fe200078e02ff */
[----:B------:R-:W-:Y:S01]  /*6130*/  SHF.R.S32.HI R31, RZ, 0x18, R31 ;  /* 0x00000018ff1f7819 */ /* 0x000fe2000001141f */
[C---:B------:R-:W-:Y:S02]  /*6140*/  IMAD R7, R38.reuse, R12, RZ ;  /* 0x0000000c26077224 */ /* 0x040fe400078e02ff */
[----:B------:R-:W-:Y:S01]  /*6150*/  IMAD R28, R38, R33, RZ ;  /* 0x00000021261c7224 */ /* 0x000fe200078e02ff */
[----:B------:R-:W-:Y:S01]  /*6160*/  PRMT R33, R50, 0x8880, RZ ;  /* 0x0000888032217816 */ /* 0x000fe200000000ff */
[----:B------:R-:W-:Y:S02]  /*6170*/  IMAD R3, R41, R40, R3 ;  /* 0x0000002829037224 */ /* 0x000fe400078e0203 */
[C---:B------:R-:W-:Y:S02]  /*6180*/  IMAD R12, R38.reuse, R17, RZ ;  /* 0x00000011260c7224 */ /* 0x040fe400078e02ff */
[C---:B------:R-:W-:Y:S02]  /*6190*/  IMAD R5, R38.reuse, R10, RZ ;  /* 0x0000000a26057224 */ /* 0x040fe400078e02ff */
[----:B------:R-:W-:Y:S02]  /*61a0*/  IMAD R17, R38, R22, RZ ;  /* 0x0000001626117224 */ /* 0x000fe400078e02ff */
[----:B------:R-:W-:Y:S02]  /*61b0*/  IMAD R4, R42, R40, R4 ;  /* 0x000000282a047224 */ /* 0x000fe400078e0204 */
[C---:B------:R-:W-:Y:S02]  /*61c0*/  IMAD R22, R38.reuse, R27, RZ ;  /* 0x0000001b26167224 */ /* 0x040fe400078e02ff */
[----:B------:R-:W-:Y:S01]  /*61d0*/  IMAD R27, R38, R32, RZ ;  /* 0x00000020261b7224 */ /* 0x000fe200078e02ff */
[----:B------:R-:W-:Y:S01]  /*61e0*/  SHF.L.U32 R32, R50, 0x8, RZ ;  /* 0x0000000832207819 */ /* 0x000fe200000006ff */
[-C--:B------:R-:W-:Y:S02]  /*61f0*/  IMAD R5, R0, R40.reuse, R5 ;  /* 0x0000002800057224 */ /* 0x080fe400078e0205 */
[----:B------:R-:W-:Y:S01]  /*6200*/  IMAD.MOV.U32 R0, RZ, RZ, R33 ;  /* 0x000000ffff007224 */ /* 0x000fe200078e0021 */
[----:B------:R-:W-:Y:S01]  /*6210*/  SHF.R.S32.HI R32, RZ, 0x18, R32 ;  /* 0x00000018ff207819 */ /* 0x000fe20000011420 */
[-C--:B------:R-:W-:Y:S01]  /*6220*/  IMAD R6, R2, R40.reuse, R6 ;  /* 0x0000002802067224 */ /* 0x080fe200078e0206 */
[----:B------:R-:W-:Y:S01]  /*6230*/  SHF.R.S32.HI R2, RZ, 0x18, R50 ;  /* 0x00000018ff027819 */ /* 0x000fe20000011432 */
[----:B------:R-:W-:Y:S01]  /*6240*/  IMAD R7, R0, R40, R7 ;  /* 0x0000002800077224 */ /* 0x000fe200078e0207 */
[----:B------:R-:W-:Y:S01]  /*6250*/  PRMT R0, R51, 0x8880, RZ ;  /* 0x0000888033007816 */ /* 0x000fe200000000ff */
[----:B------:R-:W-:Y:S01]  /*6260*/  IMAD R9, R38, R14, RZ ;  /* 0x0000000e26097224 */ /* 0x000fe200078e02ff */
[----:B------:R-:W-:Y:S01]  /*6270*/  I2IP.S8.S32.SAT R6, R6, R5, RZ ;  /* 0x0000000506067239 */ /* 0x000fe200000014ff */
[-C--:B------:R-:W-:Y:S01]  /*6280*/  IMAD R8, R31, R40.reuse, R8 ;  /* 0x000000281f087224 */ /* 0x080fe200078e0208 */
[C---:B------:R-:W-:Y:S01]  /*6290*/  SHF.L.U32 R31, R51.reuse, 0x8, RZ ;  /* 0x00000008331f7819 */ /* 0x040fe200000006ff */
[----:B------:R-:W-:Y:S01]  /*62a0*/  IMAD R10, R38, R15, RZ ;  /* 0x0000000f260a7224 */ /* 0x000fe200078e02ff */
[----:B------:R-:W-:Y:S01]  /*62b0*/  I2IP.S8.S32.SAT R53, R4, R3, R6 ;  /* 0x0000000304357239 */ /* 0x000fe20000001406 */
[-C--:B------:R-:W-:Y:S01]  /*62c0*/  IMAD R9, R32, R40.reuse, R9 ;  /* 0x0000002820097224 */ /* 0x080fe200078e0209 */
[----:B------:R-:W-:Y:S01]  /*62d0*/  SHF.R.S32.HI R5, RZ, 0x18, R31 ;  /* 0x00000018ff057819 */ /* 0x000fe2000001141f */
[-C--:B------:R-:W-:Y:S01]  /*62e0*/  IMAD R10, R2, R40.reuse, R10 ;  /* 0x00000028020a7224 */ /* 0x080fe200078e020a */
[----:B------:R-:W-:Y:S01]  /*62f0*/  SHF.L.U32 R2, R51, 0x10, RZ ;  /* 0x0000001033027819 */ /* 0x000fe200000006ff */
[----:B------:R-:W-:Y:S01]  /*6300*/  IMAD R11, R0, R40, R11 ;  /* 0x00000028000b7224 */ /* 0x000fe200078e020b */
[----:B------:R-:W-:Y:S01]  /*6310*/  SHF.R.S32.HI R0, RZ, 0x18, R51 ;  /* 0x00000018ff007819 */ /* 0x000fe20000011433 */
[C---:B------:R-:W-:Y:S01]  /*6320*/  IMAD R15, R38.reuse, R20, RZ ;  /* 0x00000014260f7224 */ /* 0x040fe200078e02ff */
[----:B------:R-:W-:Y:S01]  /*6330*/  SHF.R.S32.HI R2, RZ, 0x18, R2 ;  /* 0x00000018ff027819 */ /* 0x000fe20000011402 */
[C---:B------:R-:W-:Y:S01]  /*6340*/  IMAD R14, R38.reuse, R19, RZ ;  /* 0x00000013260e7224 */ /* 0x040fe200078e02ff */
[C---:B----4-:R-:W-:Y:S01]  /*6350*/  SHF.L.U32 R4, R45.reuse, 0x10, RZ ;  /* 0x000000102d047819 */ /* 0x050fe200000006ff */
[----:B------:R-:W-:Y:S01]  /*6360*/  IMAD R19, R38, R24, RZ ;  /* 0x0000001826137224 */ /* 0x000fe200078e02ff */
[----:B------:R-:W-:Y:S01]  /*6370*/  PRMT R3, R45, 0x8880, RZ ;  /* 0x000088802d037816 */ /* 0x000fe200000000ff */
[-C--:B------:R-:W-:Y:S01]  /*6380*/  IMAD R12, R2, R40.reuse, R12 ;  /* 0x00000028020c7224 */ /* 0x080fe200078e020c */
[----:B------:R-:W-:Y:S01]  /*6390*/  PRMT R2, R44, 0x8880, RZ ;  /* 0x000088802c027816 */ /* 0x000fe200000000ff */
[-C--:B------:R-:W-:Y:S01]  /*63a0*/  IMAD R13, R5, R40.reuse, R13 ;  /* 0x00000028050d7224 */ /* 0x080fe200078e020d */
[----:B------:R-:W-:Y:S01]  /*63b0*/  SHF.R.S32.HI R4, RZ, 0x18, R4 ;  /* 0x00000018ff047819 */ /* 0x000fe20000011404 */
[----:B------:R-:W-:Y:S01]  /*63c0*/  IMAD R14, R0, R40, R14 ;  /* 0x00000028000e7224 */ /* 0x000fe200078e020e */
[----:B------:R-:W-:Y:S01]  /*63d0*/  MOV R0, R2 ;  /* 0x0000000200007202 */ /* 0x000fe20000000f00 */
[----:B------:R-:W-:Y:S01]  /*63e0*/  IMAD.U32 R5, R44, 0x10000, RZ ;  /* 0x000100002c057824 */ /* 0x000fe200078e00ff */
[----:B------:R-:W-:Y:S01]  /*63f0*/  I2IP.S8.S32.SAT R9, R10, R9, RZ ;  /* 0x000000090a097239 */ /* 0x000fe200000014ff */
[----:B------:R-:W-:Y:S01]  /*6400*/  IMAD R20, R38, R25, RZ ;  /* 0x0000001926147224 */ /* 0x000fe200078e02ff */
[----:B------:R-:W-:Y:S01]  /*6410*/  I2IP.S8.S32.SAT R13, R14, R13, RZ ;  /* 0x0000000d0e0d7239 */ /* 0x000fe200000014ff */
[----:B------:R-:W-:Y:S01]  /*6420*/  IMAD R15, R0, R40, R15 ;  /* 0x00000028000f7224 */ /* 0x000fe200078e020f */
[----:B------:R-:W-:Y:S01]  /*6430*/  SHF.R.S32.HI R2, RZ, 0x18, R5 ;  /* 0x00000018ff027819 */ /* 0x000fe20000011405 */
[----:B------:R-:W-:Y:S01]  /*6440*/  IMAD R24, R38, R29, RZ ;  /* 0x0000001d26187224 */ /* 0x000fe200078e02ff */
[----:B------:R-:W-:Y:S01]  /*6450*/  SHF.L.U32 R0, R44, 0x8, RZ ;  /* 0x000000082c007819 */ /* 0x000fe200000006ff */
[----:B------:R-:W-:Y:S01]  /*6460*/  IMAD R25, R38, R30, RZ ;  /* 0x0000001e26197224 */ /* 0x000fe200078e02ff */
[----:B------:R-:W-:Y:S01]  /*6470*/  I2IP.S8.S32.SAT R54, R8, R7, R9 ;  /* 0x0000000708367239 */ /* 0x000fe20000001409 */
[----:B------:R-:W-:Y:S01]  /*6480*/  IMAD R16, R2, R40, R16 ;  /* 0x0000002802107224 */ /* 0x000fe200078e0210 */
[----:B------:R-:W-:Y:S01]  /*6490*/  SHF.R.S32.HI R0, RZ, 0x18, R0 ;  /* 0x00000018ff007819 */ /* 0x000fe20000011400 */
[----:B------:R-:W-:Y:S01]  /*64a0*/  IMAD R29, R38, R34, RZ ;  /* 0x00000022261d7224 */ /* 0x000fe200078e02ff */
[----:B------:R-:W-:Y:S01]  /*64b0*/  SHF.R.S32.HI R2, RZ, 0x18, R44 ;  /* 0x00000018ff027819 */ /* 0x000fe2000001142c */
[----:B------:R-:W-:Y:S01]  /*64c0*/  IMAD.SHL.U32 R5, R45, 0x100, RZ ;  /* 0x000001002d057824 */ /* 0x000fe200078e00ff */
[----:B------:R-:W-:Y:S01]  /*64d0*/  I2IP.S8.S32.SAT R55, R12, R11, R13 ;  /* 0x0000000b0c377239 */ /* 0x000fe2000000140d */
[-C--:B------:R-:W-:Y:S02]  /*64e0*/  IMAD R17, R0, R40.reuse, R17 ;  /* 0x0000002800117224 */ /* 0x080fe400078e0211 */
[-C--:B------:R-:W-:Y:S01]  /*64f0*/  IMAD R18, R2, R40.reuse, R18 ;  /* 0x0000002802127224 */ /* 0x080fe200078e0212 */
[----:B------:R-:W-:Y:S01]  /*6500*/  SHF.R.S32.HI R0, RZ, 0x18, R5 ;  /* 0x00000018ff007819 */ /* 0x000fe20000011405 */
[-C--:B------:R-:W-:Y:S01]  /*6510*/  IMAD R19, R3, R40.reuse, R19 ;  /* 0x0000002803137224 */ /* 0x080fe200078e0213 */
[----:B------:R-:W-:Y:S01]  /*6520*/  SHF.R.S32.HI R2, RZ, 0x18, R45 ;  /* 0x00000018ff027819 */ /* 0x000fe2000001142d */
[-C--:B------:R-:W-:Y:S01]  /*6530*/  IMAD R20, R4, R40.reuse, R20 ;  /* 0x0000002804147224 */ /* 0x080fe200078e0214 */
[----:B------:R-:W-:Y:S01]  /*6540*/  SHF.L.U32 R4, R46, 0x10, RZ ;  /* 0x000000102e047819 */ /* 0x000fe200000006ff */
[-C--:B------:R-:W-:Y:S01]  /*6550*/  IMAD R21, R0, R40.reuse, R21 ;  /* 0x0000002800157224 */ /* 0x080fe200078e0215 */
[C---:B------:R-:W-:Y:S01]  /*6560*/  PRMT R0, R46.reuse, 0x8880, RZ ;  /* 0x000088802e007816 */ /* 0x040fe200000000ff */
[----:B------:R1:W-:Y:S01]  /*6570*/  STS.128 [R69+UR44+0x2200], R52 ;  /* 0x0022003445007988 */ /* 0x0003e20008000c2c */
[----:B------:R-:W-:Y:S01]  /*6580*/  SHF.L.U32 R3, R46, 0x8, RZ ;  /* 0x000000082e037819 */ /* 0x000fe200000006ff */
[-C--:B------:R-:W-:Y:S01]  /*6590*/  IMAD R22, R2, R40.reuse, R22 ;  /* 0x0000002802167224 */ /* 0x080fe200078e0216 */
[----:B------:R-:W-:Y:S01]  /*65a0*/  SHF.R.S32.HI R2, RZ, 0x18, R4 ;  /* 0x00000018ff027819 */ /* 0x000fe20000011404 */
[-C--:B------:R-:W-:Y:S01]  /*65b0*/  IMAD R23, R0, R40.reuse, R23 ;  /* 0x0000002800177224 */ /* 0x080fe200078e0217 */
[----:B------:R-:W-:Y:S01]  /*65c0*/  SHF.R.S32.HI R3, RZ, 0x18, R3 ;  /* 0x00000018ff037819 */ /* 0x000fe20000011403 */
[----:B------:R-:W-:Y:S01]  /*65d0*/  IMAD R30, R38, R35, RZ ;  /* 0x00000023261e7224 */ /* 0x000fe200078e02ff */
[----:B------:R-:W-:Y:S01]  /*65e0*/  SHF.R.S32.HI R0, RZ, 0x18, R46 ;  /* 0x00000018ff007819 */ /* 0x000fe2000001142e */
[-C--:B------:R-:W-:Y:S01]  /*65f0*/  IMAD R24, R2, R40.reuse, R24 ;  /* 0x0000002802187224 */ /* 0x080fe200078e0218 */
[----:B------:R-:W-:Y:S01]  /*6600*/  PRMT R2, R47, 0x8880, RZ ;  /* 0x000088802f027816 */ /* 0x000fe200000000ff */
[-C--:B------:R-:W-:Y:S01]  /*6610*/  IMAD R25, R3, R40.reuse, R25 ;  /* 0x0000002803197224 */ /* 0x080fe200078e0219 */
[C---:B------:R-:W-:Y:S01]  /*6620*/  SHF.L.U32 R3, R47.reuse, 0x10, RZ ;  /* 0x000000102f037819 */ /* 0x040fe200000006ff */
[----:B------:R-:W-:Y:S01]  /*6630*/  IMAD.SHL.U32 R4, R47, 0x100, RZ ;  /* 0x000001002f047824 */ /* 0x000fe200078e00ff */
[----:B------:R-:W-:Y:S01]  /*6640*/  SHF.R.S32.HI R5, RZ, 0x18, R47 ;  /* 0x00000018ff057819 */ /* 0x000fe2000001142f */
[-C--:B------:R-:W-:Y:S01]  /*6650*/  IMAD R26, R0, R40.reuse, R26 ;  /* 0x00000028001a7224 */ /* 0x080fe200078e021a */
[----:B------:R-:W-:Y:S01]  /*6660*/  SHF.R.S32.HI R3, RZ, 0x18, R3 ;  /* 0x00000018ff037819 */ /* 0x000fe20000011403 */
[-C--:B------:R-:W-:Y:S01]  /*6670*/  IMAD R27, R2, R40.reuse, R27 ;  /* 0x00000028021b7224 */ /* 0x080fe200078e021b */
[----:B------:R-:W-:Y:S02]  /*6680*/  SHF.R.S32.HI R4, RZ, 0x18, R4 ;  /* 0x00000018ff047819 */ /* 0x000fe40000011404 */
[----:B------:R-:W-:Y:S01]  /*6690*/  I2IP.S8.S32.SAT R17, R18, R17, RZ ;  /* 0x0000001112117239 */ /* 0x000fe200000014ff */
[-C--:B------:R-:W-:Y:S01]  /*66a0*/  IMAD R28, R3, R40.reuse, R28 ;  /* 0x00000028031c7224 */ /* 0x080fe200078e021c */
[----:B------:R-:W-:Y:S01]  /*66b0*/  I2IP.S8.S32.SAT R21, R22, R21, RZ ;  /* 0x0000001516157239 */ /* 0x000fe200000014ff */
[-C--:B------:R-:W-:Y:S01]  /*66c0*/  IMAD R29, R4, R40.reuse, R29 ;  /* 0x00000028041d7224 */ /* 0x080fe200078e021d */
[----:B------:R-:W-:Y:S01]  /*66d0*/  I2IP.S8.S32.SAT R16, R16, R15, R17 ;  /* 0x0000000f10107239 */ /* 0x000fe20000001411 */
[----:B------:R-:W-:Y:S01]  /*66e0*/  IMAD R30, R5, R40, R30 ;  /* 0x00000028051e7224 */ /* 0x000fe200078e021e */
[----:B------:R-:W-:Y:S02]  /*66f0*/  I2IP.S8.S32.SAT R17, R20, R19, R21 ;  /* 0x0000001314117239 */ /* 0x000fe40000001415 */
[----:B------:R-:W-:Y:S02]  /*6700*/  I2IP.S8.S32.SAT R18, R26, R25, RZ ;  /* 0x000000191a127239 */ /* 0x000fe400000014ff */
[----:B------:R-:W-:Y:S02]  /*6710*/  I2IP.S8.S32.SAT R19, R30, R29, RZ ;  /* 0x0000001d1e137239 */ /* 0x000fe400000014ff */
[----:B------:R-:W-:Y:S02]  /*6720*/  IADD3 R2, PT, PT, R69, UR44, RZ ;  /* 0x0000002c45027c10 */ /* 0x000fe4000fffe0ff */
[----:B------:R-:W-:Y:S02]  /*6730*/  SHF.L.U32 R0, R79, 0x4, RZ ;  /* 0x000000044f007819 */ /* 0x000fe400000006ff */
[----:B------:R-:W-:Y:S02]  /*6740*/  I2IP.S8.S32.SAT R18, R24, R23, R18 ;  /* 0x0000001718127239 */ /* 0x000fe40000001412 */
[----:B------:R-:W-:Y:S02]  /*6750*/  I2IP.S8.S32.SAT R19, R28, R27, R19 ;  /* 0x0000001b1c137239 */ /* 0x000fe40000001413 */
[----:B------:R-:W-:Y:S02]  /*6760*/  IADD3 R87, PT, PT, R2, R0, RZ ;  /* 0x0000000002577210 */ /* 0x000fe40007ffe0ff */
[----:B------:R-:W-:Y:S02]  /*6770*/  LEA R3, R81, UR44, 0x3 ;  /* 0x0000002c51037c11 */ /* 0x000fe4000f8e18ff */
[----:B------:R-:W-:Y:S01]  /*6780*/  @P6 SHF.L.U32 R4, R80, 0x1f, RZ ;  /* 0x0000001f50046819 */ /* 0x000fe200000006ff */
[----:B------:R1:W-:Y:S01]  /*6790*/  STS.128 [R87+0x2210], R16 ;  /* 0x0022101057007388 */ /* 0x0003e20000000c00 */
[----:B------:R-:W-:Y:S01]  /*67a0*/  @!PT LDS RZ, [RZ] ;  /* 0x00000000fffff984 */ /* 0x000fe20000000800 */
[----:B------:R-:W-:Y:S01]  /*67b0*/  @!PT LDS RZ, [RZ] ;  /* 0x00000000fffff984 */ /* 0x000fe20000000800 */
[----:B------:R-:W-:Y:S01]  /*67c0*/  @!PT LDS RZ, [RZ] ;  /* 0x00000000fffff984 */ /* 0x000fe20000000800 */
[----:B------:R-:W-:Y:S01]  /*67d0*/  @!PT LDS RZ, [RZ] ;  /* 0x00000000fffff984 */ /* 0x000fe20000000800 */
[----:B------:R2:W-:Y:S07]  /*67e0*/  MEMBAR.ALL.CTA ;  /* 0x0000000000007992 */ /* 0x0005ee0000008000 */
[----:B--2---:R-:W2:Y:S02]  /*67f0*/  FENCE.VIEW.ASYNC.S ;  /* 0x00000000000073c6 */ /* 0x004ea40000000000 */
[----:B--2---:R-:W-:Y:S06]  /*6800*/  BAR.SYNC.DEFER_BLOCKING 0x1, 0x80 ;  /* 0x0042000000007b1d */ /* 0x004fec0000010000 */
[----:B------:R-:W-:Y:S05]  /*6810*/  @P0 BRA `(.L_x_102) ;  /* 0x0000000000280947 */ /* 0x000fea0003800000 */
[----:B------:R-:W2:Y:S01]  /*6820*/  LDCU.64 UR6, c[0x0][0x348] ;  /* 0x00006900ff0677ac */ /* 0x000ea20008000a00 */
[----:B------:R-:W-:Y:S01]  /*6830*/  UIADD3 UR4, UPT, UPT, UR44, 0x2200, URZ ;  /* 0x000022002c047890 */ /* 0x000fe2000fffe0ff */
[----:B------:R-:W-:Y:S05]  /*6840*/  UMOV UR51, UR36 ;  /* 0x0000002400337c82 */ /* 0x000fea0008000000 */
[----:B------:R-:W-:Y:S04]  /*6850*/  MOV R85, UR4 ;  /* 0x0000000400557c02 */ /* 0x000fe80008000f00 */
[----:B------:R-:W-:Y:S01]  /*6860*/  R2UR UR48, R85 ;  /* 0x00000000553072ca */ /* 0x000fe200000e0000 */
[----:B--2---:R-:W-:Y:S04]  /*6870*/  UIADD3 UR4, UP0, UPT, UR6, 0x680, URZ ;  /* 0x0000068006047890 */ /* 0x004fe8000ff1e0ff */
[----:B------:R-:W-:Y:S09]  /*6880*/  UIADD3.X UR5, UPT, UPT, URZ, UR7, URZ, UP0, !UPT ;  /* 0x00000007ff057290 */ /* 0x000ff200087fe4ff */
[----:B------:R2:W-:Y:S01]  /*6890*/  UTMASTG.3D [UR48], [UR4] ;  /* 0x00000030040073b5 */ /* 0x0005e20008010000 */
[----:B------:R0:W-:Y:S01]  /*68a0*/  UTMACMDFLUSH ;  /* 0x00000000000079b7 */ /* 0x0001e20000000000 */
[----:B--2---:R-:W-:Y:S04]  /*68b0*/  DEPBAR.LE SB0, 0x1 ;  /* 0x000080400000791a */ /* 0x004fe80000000000 */
.L_x_102:
[----:B------:R-:W-:Y:S05]  /*68c0*/  BSYNC.RECONVERGENT B0 ;  /* 0x0000000000007941 */ /* 0x000fea0003800200 */
.L_x_101:
[----:B------:R-:W-:Y:S06]  /*68d0*/  BAR.SYNC.DEFER_BLOCKING 0x1, 0x80 ;  /* 0x0042000000007b1d */ /* 0x000fec0000010000 */
[----:B------:R-:W2:Y:S01]  /*68e0*/  @P6 SYNCS.PHASECHK.TRANS64.TRYWAIT P0, [R3+URZ+0x40], R4 ;  /* 0x00004004030065a7 */ /* 0x000ea200080011ff */
[----:B------:R-:W-:Y:S01]  /*68f0*/  BSSY B1, `(.L_x_103) ;  /* 0x000001f000017945 */ /* 0x000fe20003800000 */
[----:B--2---:R-:W-:Y:S03]  /*6900*/  @P6 SEL R56, RZ, 0x1, !P0 ;  /* 0x00000001ff386807 */ /* 0x004fe60004000000 */
[----:B------:R-:W-:Y:S05]  /*6910*/  @!P6 BRA `(.L_x_104) ;  /* 0x000000000070e947 */ /* 0x000fea0003800000 */
[----:B------:R-:W-:Y:S01]  /*6920*/  ISETP.NE.AND P1, PT, R57, RZ, PT ;  /* 0x000000ff3900720c */ /* 0x000fe20003f25270 */
[----:B------:R-:W-:Y:S01]  /*6930*/  BSSY B0, `(.L_x_105) ;  /* 0x0000008000007945 */ /* 0x000fe20003800000 */
[----:B------:R-:W-:Y:S11]  /*6940*/  ISETP.NE.AND P0, PT, R56, RZ, PT ;  /* 0x000000ff3800720c */ /* 0x000ff60003f05270 */
[----:B------:R-:W-:Y:S04]  /*6950*/  @P1 IMAD R2, R81, 0x1000, R2 ;  /* 0x0000100051021824 */ /* 0x000fe800078e0202 */
[----:B------:R-:W-:Y:S01]  /*6960*/  @P1 IMAD.IADD R4, R0, 0x1, R2 ;  /* 0x0000000100041824 */ /* 0x000fe200078e0202 */
[----:B------:R-:W-:Y:S06]  /*6970*/  @P0 BRA `(.L_x_106) ;  /* 0x00000000000c0947 */ /* 0x000fec0003800000 */
[----:B------:R-:W-:Y:S04]  /*6980*/  SHF.L.U32 R0, R80, 0x1f, RZ ;  /* 0x0000001f50007819 */ /* 0x000fe800000006ff */
[----:B------:R-:W2:Y:S02]  /*6990*/  SYNCS.PHASECHK.TRANS64.TRYWAIT P0, [R3+URZ+0x40], R0 ;  /* 0x00004000030075a7 */ /* 0x000ea400080011ff */
[----:B--2---:R-:W-:Y:S05]  /*69a0*/  @!P0 BRA `(.L_x_107) ;  /* 0x0000001400d08947 */ /* 0x004fea0003800000 */
.L_x_106:
[----:B------:R-:W-:Y:S05]  /*69b0*/  BSYNC B0 ;  /* 0x0000000000007941 */ /* 0x000fea0003800000 */
.L_x_105:
[----:B------:R-:W-:Y:S01]  /*69c0*/  ISETP.NE.AND P0, PT, R57, RZ, PT ;  /* 0x000000ff3900720c */ /* 0x000fe20003f05270 */
[----:B--2---:R-:W-:Y:S02]  /*69d0*/  VIADD R3, R3, 0x50 ;  /* 0x0000005003037836 */ /* 0x004fe40000000000 */
[----:B------:R-:W-:Y:S02]  /*69e0*/  IMAD.U32 R0, RZ, RZ, UR45 ;  /* 0x0000002dff007e24 */ /* 0x000fe4000f8e00ff */
[----:B------:R-:W-:Y:S03]  /*69f0*/  VIADD R81, R81, 0x1 ;  /* 0x0000000151517836 */ /* 0x000fe60000000000 */
[----:B------:R-:W-:Y:S05]  /*6a00*/  PRMT R0, R0, 0x654, R3 ;  /* 0x0000065400007816 */ /* 0x000fea0000000003 */
[----:B------:R2:W3:Y:S04]  /*6a10*/  @P0 LDS.128 R48, [R2+0x200] ;  /* 0x0002000002300984 */ /* 0x0004e80000000c00 */
        /* <DEDUP_REMOVED lines=11> */
[----:B--23--:R-:W-:Y:S02]  /*6ad0*/  LOP3.LUT R80, R80, R0, RZ, 0x3c, !PT ;  /* 0x0000000050507212 */ /* 0x00cfe400078e3cff */
.L_x_104:
[----:B------:R-:W-:Y:S05]  /*6ae0*/  BSYNC B1 ;  /* 0x0000000000017941 */ /* 0x000fea0003800000 */
.L_x_103:
[----:B------:R-:W-:Y:S05]  /*6af0*/  VIADD R0, R39, 0x40 ;  /* 0x0000004027007836 */ /* 0x000fea0000000000 */
[----:B------:R-:W-:Y:S04]  /*6b00*/  SHF.R.U32.HI R0, RZ, 0x15, R0 ;  /* 0x00000015ff007819 */ /* 0x000fe80000011600 */
[----:B------:R-:W-:Y:S11]  /*6b10*/  LOP3.LUT P0, RZ, R0, 0x3, R75, 0x48, !PT ;  /* 0x0000000300ff7812 */ /* 0x000ff6000780484b */
[----:B------:R-:W-:Y:S02]  /*6b20*/  @!UPT UIADD3 URZ, UPT, UPT, URZ, URZ, URZ ;  /* 0x000000fffffff290 */ /* 0x000fe4000fffe0ff */
[----:B------:R-:W-:Y:S05]  /*6b30*/  @!P0 BRA `(.L_x_108) ;  /* 0x0000000000408947 */ /* 0x000fea0003800000 */
[----:B------:R-:W2:Y:S01]  /*6b40*/  LDCU.64 UR8, c[0x4][0x70] ;  /* 0x01000e00ff0877ac */ /* 0x000ea20008000a00 */
[----:B------:R-:W-:Y:S01]  /*6b50*/  MOV R3, 0x0 ;  /* 0x0000000000037802 */ /* 0x000fe20000000f00 */
[----:B------:R-:W-:Y:S02]  /*6b60*/  HFMA2 R12, -RZ, RZ, 0, 5.9604644775390625e-08 ;  /* 0x00000001ff0c7431 */ /* 0x000fe400000001ff */
[----:B------:R-:W-:Y:S02]  /*6b70*/  IMAD.MOV.U32 R8, RZ, RZ, 0x192 ;  /* 0x00000192ff087424 */ /* 0x000fe400078e00ff */
[----:B------:R-:W-:Y:S01]  /*6b80*/  IMAD.MOV.U32 R13, RZ, RZ, RZ ;  /* 0x000000ffff0d7224 */ /* 0x000fe200078e00ff */
[----:B------:R-:W3:Y:S01]  /*6b90*/  LDCU.64 UR6, c[0x4][0x78] ;  /* 0x01000f00ff0677ac */ /* 0x000ee20008000a00 */
[----:B------:R-:W1:Y:S01]  /*6ba0*/  LDC.64 R2, c[0x4][R3] ;  /* 0x0100000003027b82 */ /* 0x000e620000000a00 */
[----:B------:R-:W5:Y:S01]  /*6bb0*/  LDCU.64 UR4, c[0x4][0x10] ;  /* 0x01000200ff0477ac */ /* 0x000f620008000a00 */
[----:B--2---:R-:W-:Y:S01]  /*6bc0*/  MOV R5, UR9 ;  /* 0x0000000900057c02 */ /* 0x004fe20008000f00 */
[----:B------:R-:W-:Y:S01]  /*6bd0*/  IMAD.U32 R4, RZ, RZ, UR8 ;  /* 0x00000008ff047e24 */ /* 0x000fe2000f8e00ff */
[----:B---3--:R-:W-:Y:S01]  /*6be0*/  MOV R7, UR7 ;  /* 0x0000000700077c02 */ /* 0x008fe20008000f00 */
[----:B------:R-:W-:Y:S01]  /*6bf0*/  IMAD.U32 R6, RZ, RZ, UR6 ;  /* 0x00000006ff067e24 */ /* 0x000fe2000f8e00ff */
[----:B-----5:R-:W-:Y:S01]  /*6c00*/  MOV R11, UR5 ;  /* 0x00000005000b7c02 */ /* 0x020fe20008000f00 */
[----:B------:R-:W-:Y:S02]  /*6c10*/  IMAD.U32 R10, RZ, RZ, UR4 ;  /* 0x00000004ff0a7e24 */ /* 0x000fe4000f8e00ff */
[----:B------:R-:W-:Y:S07]  /*6c20*/  LEPC R20, `(.L_x_108) ;  /* 0x000000001014794e */ /* 0x000fee0000000000 */
[----:B-1--4-:R-:W-:Y:S05]  /*6c30*/  CALL.ABS.NOINC R2 ;  /* 0x0000000002007343 */ /* 0x012fea0003c00000 */
.L_x_108:
[----:B------:R-:W-:Y:S01]  /*6c40*/  ISETP.NE.AND P0, PT, R86, RZ, PT ;  /* 0x000000ff5600720c */ /* 0x000fe20003f05270 */
[----:B------:R-:W-:Y:S05]  /*6c50*/  WARPSYNC.ALL ;  /* 0x0000000000007948 */ /* 0x000fea0003800000 */
[----:B------:R-:W-:Y:S01]  /*6c60*/  IMAD.SHL.U32 R66, R49, 0x100, RZ ;  /* 0x0000010031427824 */ /* 0x000fe200078e00ff */
[----:B------:R-:W-:Y:S01]  /*6c70*/  R2UR UR4, R39 ;  /* 0x00000000270472ca */ /* 0x000fe200000e0000 */
[----:B------:R-:W-:Y:S01]  /*6c80*/  IMAD.SHL.U32 R60, R51, 0x100, RZ ;  /* 0x00000100333c7824 */ /* 0x000fe200078e00ff */
[C---:B------:R-:W-:Y:S01]  /*6c90*/  SHF.L.U32 R2, R48.reuse, 0x10, RZ ;  /* 0x0000001030027819 */ /* 0x040fe200000006ff */
[----:B-1--4-:R-:W-:Y:S01]  /*6ca0*/  IMAD.SHL.U32 R54, R45, 0x100, RZ ;  /* 0x000001002d367824 */ /* 0x012fe200078e00ff */
[C---:B------:R-:W-:Y:S01]  /*6cb0*/  PRMT R0, R48.reuse, 0x8880, RZ ;  /* 0x0000888030007816 */ /* 0x040fe200000000ff */
[----:B------:R-:W-:Y:S01]  /*6cc0*/  BSSY.RECONVERGENT B0, `(.L_x_109) ;  /* 0x000009f000007945 */ /* 0x000fe20003800200 */
[----:B------:R-:W-:Y:S02]  /*6cd0*/  SHF.L.U32 R3, R48, 0x8, RZ ;  /* 0x0000000830037819 */ /* 0x000fe400000006ff */
[----:B------:R-:W-:Y:S02]  /*6ce0*/  SHF.R.S32.HI R2, RZ, 0x18, R2 ;  /* 0x00000018ff027819 */ /* 0x000fe40000011402 */
[----:B------:R-:W-:Y:S02]  /*6cf0*/  PRMT R68, R49, 0x8880, RZ ;  /* 0x0000888031447816 */ /* 0x000fe400000000ff */
[----:B------:R-:W-:Y:S01]  /*6d00*/  SHF.R.S32.HI R3, RZ, 0x18, R3 ;  /* 0x00000018ff037819 */ /* 0x000fe20000011403 */
[----:B------:R-:W-:Y:S01]  /*6d10*/  LDTM.16dp32bit_t0_t15.x32 R4, tmem[UR4+0x40] ;  /* 0x00004004000479ee */ /* 0x000fe20008a80000 */
[----:B------:R-:W1:Y:S01]  /*6d20*/  LDTM.16dp32bit_t16_t31.x32 R4, tmem[UR4+0x60] ;  /* 0x00006004000479ee */ /* 0x000e620008aa0000 */
[----:B------:R-:W-:Y:S01]  /*6d30*/  NOP ;  /* 0x0000000000007918 */ /* 0x000fe20000000000 */
[C---:B------:R-:W-:Y:S02]  /*6d40*/  SHF.L.U32 R63, R50.reuse, 0x8, RZ ;  /* 0x00000008323f7819 */ /* 0x040fe400000006ff */
[C---:B------:R-:W-:Y:S02]  /*6d50*/  PRMT R62, R51.reuse, 0x8880, RZ ;  /* 0x00008880333e7816 */ /* 0x040fe400000000ff */
[----:B------:R-:W-:Y:S02]  /*6d60*/  SHF.L.U32 R61, R51, 0x10, RZ ;  /* 0x00000010333d7819 */ /* 0x000fe400000006ff */
[----:B------:R-:W-:Y:S02]  /*6d70*/  R2UR UR5, R43 ;  /* 0x000000002b0572ca */ /* 0x000fe400000e0000 */
[----:B------:R-:W-:Y:S01]  /*6d80*/  SHF.R.S32.HI R39, RZ, 0x18, R48 ;  /* 0x00000018ff277819 */ /* 0x000fe20000011430 */
[----:B------:R-:W-:Y:S01]  /*6d90*/  IMAD.SHL.U32 R48, R47, 0x100, RZ ;  /* 0x000001002f307824 */ /* 0x000fe200078e00ff */
[----:B------:R-:W-:Y:S02]  /*6da0*/  SHF.L.U32 R67, R49, 0x10, RZ ;  /* 0x0000001031437819 */ /* 0x000fe400000006ff */
[C---:B------:R-:W-:Y:S02]  /*6db0*/  PRMT R65, R50.reuse, 0x8880, RZ ;  /* 0x0000888032417816 */ /* 0x040fe400000000ff */
[----:B------:R-:W-:Y:S02]  /*6dc0*/  SHF.R.S32.HI R41, RZ, 0x18, R49 ;  /* 0x00000018ff297819 */ /* 0x000fe40000011431 */
[----:B------:R-:W-:Y:S02]  /*6dd0*/  SHF.L.U32 R64, R50, 0x10, RZ ;  /* 0x0000001032407819 */ /* 0x000fe400000006ff */
[----:B------:R-:W-:Y:S01]  /*6de0*/  SHF.R.S32.HI R42, RZ, 0x18, R50 ;  /* 0x00000018ff2a7819 */ /* 0x000fe20000011432 */
[----:B------:R-:W-:Y:S01]  /*6df0*/  UIADD3 UR4, UPT, UPT, UR5, 0xb0, URZ ;  /* 0x000000b005047890 */ /* 0x000fe2000fffe0ff */
[----:B------:R-:W-:Y:S01]  /*6e00*/  PRMT R59, R44, 0x8880, RZ ;  /* 0x000088802c3b7816 */ /* 0x000fe200000000ff */
[C---:B-1----:R-:W-:Y:S02]  /*6e10*/  IMAD R4, R38.reuse, R4, RZ ;  /* 0x0000000426047224 */ /* 0x042fe400078e02ff */
[----:B------:R-:W-:Y:S01]  /*6e20*/  UPRMT UR4, UR45, 0x654, UR4 ;  /* 0x000006542d047896 */ /* 0x000fe20008000004 */
[C---:B------:R-:W-:Y:S01]  /*6e30*/  IMAD R5, R38.reuse, R5, RZ ;  /* 0x0000000526057224 */ /* 0x040fe200078e02ff */
[----:B------:R-:W-:Y:S01]  /*6e40*/  SHF.R.S32.HI R43, RZ, 0x18, R51 ;  /* 0x00000018ff2b7819 */ /* 0x000fe20000011433 */
[----:B------:R-:W-:Y:S01]  /*6e50*/  IMAD R6, R38, R6, RZ ;  /* 0x0000000626067224 */ /* 0x000fe200078e02ff */
[----:B------:R-:W-:Y:S01]  /*6e60*/  SHF.L.U32 R51, R46, 0x8, RZ ;  /* 0x000000082e337819 */ /* 0x000fe200000006ff */
[----:B------:R-:W-:Y:S01]  /*6e70*/  IMAD R4, R0, R40, R4 ;  /* 0x0000002800047224 */ /* 0x000fe200078e0204 */
[----:B------:R-:W-:Y:S01]  /*6e80*/  MOV R0, R68 ;  /* 0x0000004400007202 */ /* 0x000fe20000000f00 */
[----:B------:R-:W-:Y:S01]  /*6e90*/  IMAD R7, R38, R7, RZ ;  /* 0x0000000726077224 */ /* 0x000fe200078e02ff */
[----:B------:R-:W-:Y:S01]  /*6ea0*/  SHF.L.U32 R58, R44, 0x10, RZ ;  /* 0x000000102c3a7819 */ /* 0x000fe200000006ff */
[-C--:B------:R-:W-:Y:S01]  /*6eb0*/  IMAD R5, R2, R40.reuse, R5 ;  /* 0x0000002802057224 */ /* 0x080fe200078e0205 */
[----:B------:R-:W-:Y:S01]  /*6ec0*/  SYNCS.ARRIVE.TRANS64.RED.A1T0 RZ, [UR4], RZ ;  /* 0x000000ffffff79a7 */ /* 0x000fe20008100404 */
[----:B------:R-:W-:Y:S01]  /*6ed0*/  IMAD R6, R3, R40, R6 ;  /* 0x0000002803067224 */ /* 0x000fe200078e0206 */
[----:B------:R-:W-:Y:S01]  /*6ee0*/  SHF.R.S32.HI R2, RZ, 0x18, R67 ;  /* 0x00000018ff027819 */ /* 0x000fe20000011443 */
[C---:B------:R-:W-:Y:S01]  /*6ef0*/  IMAD R8, R38.reuse, R8, RZ ;  /* 0x0000000826087224 */ /* 0x040fe200078e02ff */
[----:B------:R-:W-:Y:S01]  /*6f00*/  SHF.R.S32.HI R3, RZ, 0x18, R66 ;  /* 0x00000018ff037819 */ /* 0x000fe20000011442 */
[-C--:B------:R-:W-:Y:S01]  /*6f10*/  IMAD R7, R39, R40.reuse, R7 ;  /* 0x0000002827077224 */ /* 0x080fe200078e0207 */
[----:B------:R-:W-:Y:S01]  /*6f20*/  MOV R39, R65 ;  /* 0x0000004100277202 */ /* 0x000fe20000000f00 */
[----:B------:R-:W-:Y:S01]  /*6f30*/  IMAD R9, R38, R9, RZ ;  /* 0x0000000926097224 */ /* 0x000fe200078e02ff */
[C---:B------:R-:W-:Y:S01]  /*6f40*/  PRMT R56, R45.reuse, 0x8880, RZ ;  /* 0x000088802d387816 */ /* 0x040fe200000000ff */
[----:B------:R-:W-:Y:S01]  /*6f50*/  IMAD R8, R0, R40, R8 ;  /* 0x0000002800087224 */ /* 0x000fe200078e0208 */
[----:B------:R-:W-:Y:S01]  /*6f60*/  SHF.L.U32 R55, R45, 0x10, RZ ;  /* 0x000000102d377819 */ /* 0x000fe200000006ff */
[----:B------:R-:W-:Y:S01]  /*6f70*/  IMAD R10, R38, R10, RZ ;  /* 0x0000000a260a7224 */ /* 0x000fe200078e02ff */
[----:B------:R-:W-:Y:S01]  /*6f80*/  PRMT R53, R46, 0x8880, RZ ;  /* 0x000088802e357816 */ /* 0x000fe200000000ff */
[----:B------:R-:W-:Y:S01]  /*6f90*/  IMAD R9, R2, R40, R9 ;  /* 0x0000002802097224 */ /* 0x000fe200078e0209 */
[----:B------:R-:W-:Y:S01]  /*6fa0*/  SHF.R.S32.HI R45, RZ, 0x18, R45 ;  /* 0x00000018ff2d7819 */ /* 0x000fe2000001142d */
[----:B------:R-:W-:Y:S01]  /*6fb0*/  IMAD R0, R38, R20, RZ ;  /* 0x0000001426007224 */ /* 0x000fe200078e02ff */
[----:B------:R-:W-:Y:S01]  /*6fc0*/  SHF.L.U32 R52, R46, 0x10, RZ ;  /* 0x000000102e347819 */ /* 0x000fe200000006ff */
[C---:B------:R-:W-:Y:S01]  /*6fd0*/  IMAD R11, R38.reuse, R11, RZ ;  /* 0x0000000b260b7224 */ /* 0x040fe200078e02ff */
[C---:B------:R-:W-:Y:S01]  /*6fe0*/  PRMT R50, R47.reuse, 0x8880, RZ ;  /* 0x000088802f327816 */ /* 0x040fe200000000ff */
[C---:B------:R-:W-:Y:S01]  /*6ff0*/  IMAD R2, R38.reuse, R21, RZ ;  /* 0x0000001526027224 */ /* 0x040fe200078e02ff */
[----:B------:R-:W-:Y:S01]  /*7000*/  SHF.R.S32.HI R46, RZ, 0x18, R46 ;  /* 0x00000018ff2e7819 */ /* 0x000fe2000001142e */
[C---:B------:R-:W-:Y:S01]  /*7010*/  IMAD R20, R38.reuse, R24, RZ ;  /* 0x0000001826147224 */ /* 0x040fe200078e02ff */
[----:B------:R-:W-:Y:S01]  /*7020*/  SHF.L.U32 R49, R47, 0x10, RZ ;  /* 0x000000102f317819 */ /* 0x000fe200000006ff */
[C---:B------:R-:W-:Y:S01]  /*7030*/  IMAD R21, R38.reuse, R25, RZ ;  /* 0x0000001926157224 */ /* 0x040fe200078e02ff */
[----:B------:R-:W-:Y:S01]  /*7040*/  SHF.R.S32.HI R47, RZ, 0x18, R47 ;  /* 0x00000018ff2f7819 */ /* 0x000fe2000001142f */
[----:B------:R-:W-:Y:S01]  /*7050*/  IMAD R24, R38, R28, RZ ;  /* 0x0000001c26187224 */ /* 0x000fe200078e02ff */
[----:B------:R-:W-:Y:S01]  /*7060*/  SHF.L.U32 R57, R44, 0x8, RZ ;  /* 0x000000082c397819 */ /* 0x000fe200000006ff */
[----:B------:R-:W-:Y:S01]  /*7070*/  IMAD R10, R3, R40, R10 ;  /* 0x00000028030a7224 */ /* 0x000fe200078e020a */
[----:B------:R-:W-:Y:S01]  /*7080*/  SHF.R.S32.HI R44, RZ, 0x18, R44 ;  /* 0x00000018ff2c7819 */ /* 0x000fe2000001142c */
[----:B------:R-:W-:Y:S01]  /*7090*/  IMAD R12, R38, R12, RZ ;  /* 0x0000000c260c7224 */ /* 0x000fe200078e02ff */
[----:B------:R-:W-:Y:S01]  /*70a0*/  IADD3 R36, PT, PT, R36, 0x1, RZ ;  /* 0x0000000124247810 */ /* 0x000fe20007ffe0ff */
[C---:B------:R-:W-:Y:S02]  /*70b0*/  IMAD R25, R38.reuse, R29, RZ ;  /* 0x0000001d26197224 */ /* 0x040fe400078e02ff */
[C---:B------:R-:W-:Y:S01]  /*70c0*/  IMAD R28, R38.reuse, R32, RZ ;  /* 0x00000020261c7224 */ /* 0x040fe200078e02ff */
[----:B------:R-:W-:Y:S01]  /*70d0*/  SHF.R.S32.HI R32, RZ, 0x18, R64 ;  /* 0x00000018ff207819 */ /* 0x000fe20000011440 */
[C---:B------:R-:W-:Y:S01]  /*70e0*/  IMAD R29, R38.reuse, R33, RZ ;  /* 0x00000021261d7224 */ /* 0x040fe200078e02ff */
[----:B------:R-:W-:Y:S01]  /*70f0*/  I2IP.S8.S32.SAT R33, R7, R6, RZ ;  /* 0x0000000607217239 */ /* 0x000fe200000014ff */
[----:B------:R-:W-:Y:S01]  /*7100*/  IMAD R11, R41, R40, R11 ;  /* 0x00000028290b7224 */ /* 0x000fe200078e020b */
[----:B------:R-:W-:Y:S01]  /*7110*/  SHF.R.S32.HI R6, RZ, 0x18, R63 ;  /* 0x00000018ff067819 */ /* 0x000fe2000001143f */
[C---:B------:R-:W-:Y:S01]  /*7120*/  IMAD R13, R38.reuse, R13, RZ ;  /* 0x0000000d260d7224 */ /* 0x040fe200078e02ff */
[----:B------:R-:W-:Y:S01]  /*7130*/  MOV R7, R62 ;  /* 0x0000003e00077202 */ /* 0x000fe20000000f00 */
[C---:B------:R-:W-:Y:S02]  /*7140*/  IMAD R14, R38.reuse, R14, RZ ;  /* 0x0000000e260e7224 */ /* 0x040fe400078e02ff */
[C---:B------:R-:W-:Y:S02]  /*7150*/  IMAD R3, R38.reuse, R22, RZ ;  /* 0x0000001626037224 */ /* 0x040fe400078e02ff */
[----:B------:R-:W-:Y:S02]  /*7160*/  IMAD R12, R39, R40, R12 ;  /* 0x00000028270c7224 */ /* 0x000fe400078e020c */
[C---:B------:R-:W-:Y:S02]  /*7170*/  IMAD R22, R38.reuse, R26, RZ ;  /* 0x0000001a26167224 */ /* 0x040fe400078e02ff */
[C---:B------:R-:W-:Y:S02]  /*7180*/  IMAD R15, R38.reuse, R15, RZ ;  /* 0x0000000f260f7224 */ /* 0x040fe400078e02ff */
[----:B------:R-:W-:Y:S02]  /*7190*/  IMAD R26, R38, R30, RZ ;  /* 0x0000001e261a7224 */ /* 0x000fe400078e02ff */
[----:B------:R-:W-:Y:S02]  /*71a0*/  IMAD R13, R32, R40, R13 ;  /* 0x00000028200d7224 */ /* 0x000fe400078e020d */
[C---:B------:R-:W-:Y:S01]  /*71b0*/  IMAD R30, R38.reuse, R34, RZ ;  /* 0x00000022261e7224 */ /* 0x040fe200078e02ff */
[----:B------:R-:W-:Y:S01]  /*71c0*/  I2IP.S8.S32.SAT R34, R11, R10, RZ ;  /* 0x0000000a0b227239 */ /* 0x000fe200000014ff */
[----:B------:R-:W-:Y:S01]  /*71d0*/  IMAD R16, R38, R16, RZ ;  /* 0x0000001026107224 */ /* 0x000fe200078e02ff */
[----:B------:R-:W-:Y:S01]  /*71e0*/  SHF.R.S32.HI R10, RZ, 0x18, R61 ;  /* 0x00000018ff0a7819 */ /* 0x000fe2000001143d */
[----:B------:R-:W-:Y:S01]  /*71f0*/  IMAD R14, R6, R40, R14 ;  /* 0x00000028060e7224 */ /* 0x000fe200078e020e */
[----:B------:R-:W-:Y:S01]  /*7200*/  I2IP.S8.S32.SAT R61, R9, R8, R34 ;  /* 0x00000008093d7239 */ /* 0x000fe20000001422 */
[----:B------:R-:W-:Y:S01]  /*7210*/  IMAD R17, R38, R17, RZ ;  /* 0x0000001126117224 */ /* 0x000fe200078e02ff */
[----:B------:R-:W-:Y:S01]  /*7220*/  SHF.R.S32.HI R11, RZ, 0x18, R60 ;  /* 0x00000018ff0b7819 */ /* 0x000fe2000001143c */
[----:B------:R-:W-:Y:S01]  /*7230*/  IMAD R15, R42, R40, R15 ;  /* 0x000000282a0f7224 */ /* 0x000fe200078e020f */
[----:B------:R-:W-:Y:S01]  /*7240*/  I2IP.S8.S32.SAT R60, R5, R4, R33 ;  /* 0x00000004053c7239 */ /* 0x000fe20000001421 */
[C---:B------:R-:W-:Y:S01]  /*7250*/  IMAD R18, R38.reuse, R18, RZ ;  /* 0x0000001226127224 */ /* 0x040fe200078e02ff */
[----:B------:R-:W-:Y:S01]  /*7260*/  SHF.R.S32.HI R5, RZ, 0x18, R58 ;  /* 0x00000018ff057819 */ /* 0x000fe2000001143a */
[----:B------:R-:W-:Y:S01]  /*7270*/  IMAD R16, R7, R40, R16 ;  /* 0x0000002807107224 */ /* 0x000fe200078e0210 */
[----:B------:R-:W-:Y:S01]  /*7280*/  I2IP.S8.S32.SAT R14, R15, R14, RZ ;  /* 0x0000000e0f0e7239 */ /* 0x000fe200000014ff */
[----:B------:R-:W-:Y:S01]  /*7290*/  IMAD R19, R38, R19, RZ ;  /* 0x0000001326137224 */ /* 0x000fe200078e02ff */
[----:B------:R-:W-:Y:S01]  /*72a0*/  SHF.R.S32.HI R7, RZ, 0x18, R48 ;  /* 0x00000018ff077819 */ /* 0x000fe20000011430 */
[----:B------:R-:W-:Y:S01]  /*72b0*/  IMAD R17, R10, R40, R17 ;  /* 0x000000280a117224 */ /* 0x000fe200078e0211 */
[----:B------:R-:W-:Y:S01]  /*72c0*/  I2IP.S8.S32.SAT R62, R13, R12, R14 ;  /* 0x0000000c0d3e7239 */ /* 0x000fe2000000140e */
[-C--:B------:R-:W-:Y:S01]  /*72d0*/  IMAD R18, R11, R40.reuse, R18 ;  /* 0x000000280b127224 */ /* 0x080fe200078e0212 */
[----:B------:R-:W-:Y:S01]  /*72e0*/  SHF.R.S32.HI R6, RZ, 0x18, R57 ;  /* 0x00000018ff067819 */ /* 0x000fe20000011439 */
[----:B------:R-:W-:Y:S02]  /*72f0*/  IMAD.MOV.U32 R4, RZ, RZ, R59 ;  /* 0x000000ffff047224 */ /* 0x000fe400078e003b */
[-C--:B------:R-:W-:Y:S02]  /*7300*/  IMAD R19, R43, R40.reuse, R19 ;  /* 0x000000282b137224 */ /* 0x080fe400078e0213 */
[----:B------:R-:W-:Y:S01]  /*7310*/  IMAD R0, R4, R40, R0 ;  /* 0x0000002804007224 */ /* 0x000fe200078e0200 */
[----:B------:R-:W-:Y:S01]  /*7320*/  MOV R4, R56 ;  /* 0x0000003800047202 */ /* 0x000fe20000000f00 */
[----:B------:R-:W-:Y:S01]  /*7330*/  IMAD R23, R38, R23, RZ ;  /* 0x0000001726177224 */ /* 0x000fe200078e02ff */
[----:B------:R-:W-:Y:S01]  /*7340*/  I2IP.S8.S32.SAT R18, R19, R18, RZ ;  /* 0x0000001213127239 */ /* 0x000fe200000014ff */
[-C--:B------:R-:W-:Y:S01]  /*7350*/  IMAD R2, R5, R40.reuse, R2 ;  /* 0x0000002805027224 */ /* 0x080fe200078e0202 */
[----:B------:R-:W-:Y:S01]  /*7360*/  SHF.R.S32.HI R5, RZ, 0x18, R55 ;  /* 0x00000018ff057819 */ /* 0x000fe20000011437 */
[----:B------:R-:W-:Y:S01]  /*7370*/  IMAD R3, R6, R40, R3 ;  /* 0x0000002806037224 */ /* 0x000fe200078e0203 */
[----:B------:R-:W-:Y:S01]  /*7380*/  I2IP.S8.S32.SAT R63, R17, R16, R18 ;  /* 0x00000010113f7239 */ /* 0x000fe20000001412 */
[-C--:B------:R-:W-:Y:S01]  /*7390*/  IMAD R23, R44, R40.reuse, R23 ;  /* 0x000000282c177224 */ /* 0x080fe200078e0217 */
[----:B------:R-:W-:Y:S01]  /*73a0*/  SHF.R.S32.HI R6, RZ, 0x18, R54 ;  /* 0x00000018ff067819 */ /* 0x000fe20000011436 */
[-C--:B------:R-:W-:Y:S01]  /*73b0*/  IMAD R20, R4, R40.reuse, R20 ;  /* 0x0000002804147224 */ /* 0x080fe200078e0214 */
[----:B------:R-:W-:Y:S01]  /*73c0*/  MOV R4, R53 ;  /* 0x0000003500047202 */ /* 0x000fe20000000f00 */
[----:B------:R1:W-:Y:S01]  /*73d0*/  STS.128 [R69+UR44+0x3200], R60 ;  /* 0x0032003c45007988 */ /* 0x0003e20008000c2c */
[----:B------:R-:W-:Y:S01]  /*73e0*/  IMAD R27, R38, R27, RZ ;  /* 0x0000001b261b7224 */ /* 0x000fe200078e02ff */
[----:B------:R-:W-:Y:S01]  /*73f0*/  I2IP.S8.S32.SAT R3, R23, R3, RZ ;  /* 0x0000000317037239 */ /* 0x000fe200000014ff */
[-C--:B------:R-:W-:Y:S01]  /*7400*/  IMAD R21, R5, R40.reuse, R21 ;  /* 0x0000002805157224 */ /* 0x080fe200078e0215 */
[----:B------:R-:W-:Y:S01]  /*7410*/  SHF.R.S32.HI R5, RZ, 0x18, R52 ;  /* 0x00000018ff057819 */ /* 0x000fe20000011434 */
[-C--:B------:R-:W-:Y:S01]  /*7420*/  IMAD R22, R6, R40.reuse, R22 ;  /* 0x0000002806167224 */ /* 0x080fe200078e0216 */
[----:B------:R-:W-:Y:S01]  /*7430*/  SHF.R.S32.HI R6, RZ, 0x18, R49 ;  /* 0x00000018ff067819 */ /* 0x000fe20000011431 */
[-C--:B------:R-:W-:Y:S02]  /*7440*/  IMAD R27, R45, R40.reuse, R27 ;  /* 0x000000282d1b7224 */ /* 0x080fe400078e021b */
[-C--:B------:R-:W-:Y:S01]  /*7450*/  IMAD R24, R4, R40.reuse, R24 ;  /* 0x0000002804187224 */ /* 0x080fe200078e0218 */
[----:B------:R-:W-:Y:S01]  /*7460*/  SHF.R.S32.HI R4, RZ, 0x18, R51 ;  /* 0x00000018ff047819 */ /* 0x000fe20000011433 */
[----:B------:R-:W-:Y:S01]  /*7470*/  IMAD R25, R5, R40, R25 ;  /* 0x0000002805197224 */ /* 0x000fe200078e0219 */
[----:B------:R-:W-:Y:S01]  /*7480*/  MOV R5, R50 ;  /* 0x0000003200057202 */ /* 0x000fe20000000f00 */
[----:B------:R-:W-:Y:S02]  /*7490*/  IMAD R31, R38, R31, RZ ;  /* 0x0000001f261f7224 */ /* 0x000fe400078e02ff */
[----:B------:R-:W-:Y:S01]  /*74a0*/  IMAD R26, R4, R40, R26 ;  /* 0x00000028041a7224 */ /* 0x000fe200078e021a */
[----:B------:R-:W-:Y:S01]  /*74b0*/  I2IP.S8.S32.SAT R4, R2, R0, R3 ;  /* 0x0000000002047239 */ /* 0x000fe20000001403 */
[-C--:B------:R-:W-:Y:S02]  /*74c0*/  IMAD R31, R46, R40.reuse, R31 ;  /* 0x000000282e1f7224 */ /* 0x080fe400078e021f */
[----:B------:R-:W-:Y:S01]  /*74d0*/  IMAD R28, R5, R40, R28 ;  /* 0x00000028051c7224 */ /* 0x000fe200078e021c */
[----:B------:R-:W-:Y:S01]  /*74e0*/  I2IP.S8.S32.SAT R5, R27, R22, RZ ;  /* 0x000000161b057239 */ /* 0x000fe200000014ff */
[----:B------:R-:W-:Y:S01]  /*74f0*/  IMAD R29, R6, R40, R29 ;  /* 0x00000028061d7224 */ /* 0x000fe200078e021d */
[----:B------:R-:W-:Y:S01]  /*7500*/  I2IP.S8.S32.SAT R6, R31, R26, RZ ;  /* 0x0000001a1f067239 */ /* 0x000fe200000014ff */
[----:B------:R-:W-:Y:S01]  /*7510*/  IMAD R35, R38, R35, RZ ;  /* 0x0000002326237224 */ /* 0x000fe200078e02ff */
[----:B------:R-:W-:Y:S01]  /*7520*/  I2IP.S8.S32.SAT R5, R21, R20, R5 ;  /* 0x0000001415057239 */ /* 0x000fe20000001405 */
[----:B------:R-:W-:Y:S01]  /*7530*/  IMAD R30, R7, R40, R30 ;  /* 0x00000028071e7224 */ /* 0x000fe200078e021e */
[----:B------:R-:W-:Y:S01]  /*7540*/  I2IP.S8.S32.SAT R6, R25, R24, R6 ;  /* 0x0000001819067239 */ /* 0x000fe20000001406 */
[----:B------:R-:W-:Y:S05]  /*7550*/  IMAD R35, R47, R40, R35 ;  /* 0x000000282f237224 */ /* 0x000fea00078e0223 */
[----:B------:R-:W-:Y:S04]  /*7560*/  I2IP.S8.S32.SAT R7, R35, R30, RZ ;  /* 0x0000001e23077239 */ /* 0x000fe800000014ff */
[----:B------:R-:W-:Y:S05]  /*7570*/  I2IP.S8.S32.SAT R7, R29, R28, R7 ;  /* 0x0000001c1d077239 */ /* 0x000fea0000001407 */
        /* <DEDUP_REMOVED lines=10> */
[----:B------:R-:W-:Y:S02]  /*7620*/  UIADD3 UR9, UPT, UPT, UR49, 0x40, URZ ;  /* 0x0000004031097890 */ /* 0x000fe4000fffe0ff */
[----:B------:R-:W-:Y:S01]  /*7630*/  UIADD3 UR8, UPT, UPT, UR44, 0x3200, URZ ;  /* 0x000032002c087890 */ /* 0x000fe2000fffe0ff */
[----:B------:R-:W-:Y:S01]  /*7640*/  UMOV UR10, UR50 ;  /* 0x00000032000a7c82 */ /* 0x000fe20008000000 */
[----:B------:R-:W-:Y:S01]  /*7650*/  UMOV UR11, UR36 ;  /* 0x00000024000b7c82 */ /* 0x000fe20008000000 */
[----:B--2---:R-:W-:Y:S04]  /*7660*/  UIADD3 UR4, UP0, UPT, UR6, 0x680, URZ ;  /* 0x0000068006047890 */ /* 0x004fe8000ff1e0ff */
[----:B------:R-:W-:Y:S09]  /*7670*/  UIADD3.X UR5, UPT, UPT, URZ, UR7, URZ, UP0, !UPT ;  /* 0x00000007ff057290 */ /* 0x000ff200087fe4ff */
[----:B------:R2:W-:Y:S01]  /*7680*/  UTMASTG.3D [UR8], [UR4] ;  /* 0x00000008040073b5 */ /* 0x0005e20008010000 */
[----:B------:R0:W-:Y:S01]  /*7690*/  UTMACMDFLUSH ;  /* 0x00000000000079b7 */ /* 0x0001e20000000000 */
[----:B--2---:R-:W-:Y:S04]  /*76a0*/  DEPBAR.LE SB0, 0x1 ;  /* 0x000080400000791a */ /* 0x004fe80000000000 */
.L_x_110:
[----:B------:R-:W-:Y:S05]  /*76b0*/  BSYNC.RECONVERGENT B0 ;  /* 0x0000000000007941 */ /* 0x000fea0003800200 */
.L_x_109:
[----:B------:R-:W-:Y:S01]  /*76c0*/  R2UR UR4, R76 ;  /* 0x000000004c0472ca */ /* 0x000fe200000e0000 */
[----:B------:R-:W-:Y:S01]  /*76d0*/  BAR.SYNC.DEFER_BLOCKING 0x1, 0x80 ;  /* 0x0042000000007b1d */ /* 0x000fe20000010000 */
[----:B------:R-:W-:Y:S01]  /*76e0*/  ISETP.NE.AND P0, PT, R78, 0x2, PT ;  /* 0x000000024e00780c */ /* 0x000fe20003f05270 */
[----:B------:R-:W-:Y:S01]  /*76f0*/  UISETP.NE.AND UP0, UPT, UR46, URZ, UPT ;  /* 0x000000ff2e00728c */ /* 0x000fe2000bf05270 */
[----:B------:R-:W-:Y:S01]  /*7700*/  ISETP.NE.AND P1, PT, R36, 0x4, PT ;  /* 0x000000042400780c */ /* 0x000fe20003f25270 */
[----:B------:R-:W-:Y:S01]  /*7710*/  UIADD3 UR20, UPT, UPT, UR37, UR63, URZ ;  /* 0x0000003f25147290 */ /* 0x000fe2000fffe0ff */
[----:B------:R-:W-:Y:S02]  /*7720*/  SEL R2, RZ, 0x1, P0 ;  /* 0x00000001ff027807 */ /* 0x000fe40000000000 */
[----:B------:R-:W-:Y:S02]  /*7730*/  SEL R0, RZ, 0x1, P1 ;  /* 0x00000001ff007807 */ /* 0x000fe40000800000 */
[----:B------:R-:W-:Y:S02]  /*7740*/  LOP3.LUT R82, R82, R2, RZ, 0x3c, !PT ;  /* 0x0000000252527212 */ /* 0x000fe400078e3cff */
[----:B------:R-:W-:Y:S01]  /*7750*/  LOP3.LUT R83, R83, R0, RZ, 0x3c, !PT ;  /* 0x0000000053537212 */ /* 0x000fe200078e3cff */
[----:B------:R-:W-:Y:S01]  /*7760*/  UIADD3 UR16, UPT, UPT, UR38, UR4, URZ ;  /* 0x0000000426107290 */ /* 0x000fe2000fffe0ff */
[----:B------:R-:W-:Y:S02]  /*7770*/  SEL R78, R78, RZ, P0 ;  /* 0x000000ff4e4e7207 */ /* 0x000fe40000000000 */
[----:B------:R-:W-:Y:S01]  /*7780*/  SEL R36, R36, RZ, P1 ;  /* 0x000000ff24247207 */ /* 0x000fe20000800000 */
[----:B------:R-:W-:Y:S01]  /*7790*/  UMOV UR36, UR59 ;  /* 0x0000003b00247c82 */ /* 0x000fe20008000000 */
[----:B------:R-:W-:Y:S07]  /*77a0*/  BRA.U UP0, `(.L_x_111) ;  /* 0xffffffd500787547 */ /* 0x000fee000b83ffff */
[----:B------:R-:W-:Y:S05]  /*77b0*/  EXIT ;  /* 0x000000000000794d */ /* 0x000fea0003800000 */
.L_x_24:
[----:B--2---:R2:W3:Y:S02]  /*77c0*/  SYNCS.PHASECHK.TRANS64.TRYWAIT P0, [R0+URZ+0xe0], R2 ;  /* 0x0000e002000075a7 */ /* 0x0044e400080011ff */
[----:B---3--:R-:W-:Y:S05]  /*77d0*/  @!P0 NANOSLEEP.SYNCS 0x989680 ;  /* 0x009896800000895d */ /* 0x008fea0003900000 */
[----:B------:R-:W3:Y:S02]  /*77e0*/  @!P0 SYNCS.PHASECHK.TRANS64 P0, [R0+URZ+0xe0], R2 ;  /* 0x0000e002000085a7 */ /* 0x000ee400080010ff */
[----:B---3--:R-:W-:Y:S05]  /*77f0*/  @!P0 BRA `(.L_x_24) ;  /* 0xfffffffc00f08947 */ /* 0x008fea000383ffff */
[----:B------:R-:W-:Y:S05]  /*7800*/  BRA `(.L_x_112) ;  /* 0xffffffa000187947 */ /* 0x000fea000383ffff */
.L_x_27:
[----:B-1----:R-:W-:-:S07]  /*7810*/  MOV R0, UR33 ;  /* 0x0000002100007c02 */ /* 0x002fce0008000f00 */
.L_x_113:
[----:B-1----:R1:W2:Y:S02]  /*7820*/  SYNCS.PHASECHK.TRANS64.TRYWAIT P0, [R0+URZ+0x20], R3 ;  /* 0x00002003000075a7 */ /* 0x0022a400080011ff */
[----:B--2---:R-:W-:Y:S05]  /*7830*/  @!P0 NANOSLEEP.SYNCS 0x989680 ;  /* 0x009896800000895d */ /* 0x004fea0003900000 */
[----:B------:R-:W2:Y:S02]  /*7840*/  @!P0 SYNCS.PHASECHK.TRANS64 P0, [R0+URZ+0x20], R3 ;  /* 0x00002003000085a7 */ /* 0x000ea400080010ff */
[----:B--2---:R-:W-:Y:S05]  /*7850*/  @!P0 BRA `(.L_x_113) ;  /* 0xfffffffc00f08947 */ /* 0x004fea000383ffff */
[----:B------:R-:W-:Y:S05]  /*7860*/  BRA `(.L_x_26) ;  /* 0xffffffa000607947 */ /* 0x000fea000383ffff */
.L_x_34:
[----:B-1----:R-:W-:-:S07]  /*7870*/  MOV R0, UR17 ;  /* 0x0000001100007c02 */ /* 0x002fce0008000f00 */
.L_x_114:
[----:B-1----:R1:W2:Y:S02]  /*7880*/  SYNCS.PHASECHK.TRANS64.TRYWAIT P0, [R0+URZ+0x20], R3 ;  /* 0x00002003000075a7 */ /* 0x0022a400080011ff */
[----:B--2---:R-:W-:Y:S05]  /*7890*/  @!P0 NANOSLEEP.SYNCS 0x989680 ;  /* 0x009896800000895d */ /* 0x004fea0003900000 */
[----:B------:R-:W2:Y:S02]  /*78a0*/  @!P0 SYNCS.PHASECHK.TRANS64 P0, [R0+URZ+0x20], R3 ;  /* 0x00002003000085a7 */ /* 0x000ea400080010ff */
[----:B--2---:R-:W-:Y:S05]  /*78b0*/  @!P0 BRA `(.L_x_114) ;  /* 0xfffffffc00f08947 */ /* 0x004fea000383ffff */
[----:B------:R-:W-:Y:S05]  /*78c0*/  BRA `(.L_x_33) ;  /* 0xffffffa4001c7947 */ /* 0x000fea000383ffff */
.L_x_39:
[----:B-1----:R1:W2:Y:S02]  /*78d0*/  SYNCS.PHASECHK.TRANS64.TRYWAIT P0, [R3+URZ+0x70], R0 ;  /* 0x00007000030075a7 */ /* 0x0022a400080011ff */
[----:B--2---:R-:W-:Y:S05]  /*78e0*/  @!P0 NANOSLEEP.SYNCS 0x989680 ;  /* 0x009896800000895d */ /* 0x004fea0003900000 */
[----:B------:R-:W2:Y:S02]  /*78f0*/  @!P0 SYNCS.PHASECHK.TRANS64 P0, [R3+URZ+0x70], R0 ;  /* 0x00007000030085a7 */ /* 0x000ea400080010ff */
[----:B--2---:R-:W-:Y:S05]  /*7900*/  @!P0 BRA `(.L_x_39) ;  /* 0xfffffffc00f08947 */ /* 0x004fea000383ffff */
[----:B------:R-:W-:Y:S05]  /*7910*/  BRA `(.L_x_115) ;  /* 0xffffffa400c07947 */ /* 0x000fea000383ffff */
.L_x_43:
[----:B------:R-:W-:-:S07]  /*7920*/  MOV R0, UR4 ;  /* 0x0000000400007c02 */ /* 0x000fce0008000f00 */
.L_x_116:
[----:B-1----:R1:W2:Y:S02]  /*7930*/  SYNCS.PHASECHK.TRANS64.TRYWAIT P0, [R0+URZ], R2 ;  /* 0x00000002000075a7 */ /* 0x0022a400080011ff */
[----:B--2---:R-:W-:Y:S05]  /*7940*/  @!P0 NANOSLEEP.SYNCS 0x989680 ;  /* 0x009896800000895d */ /* 0x004fea0003900000 */
[----:B------:R-:W2:Y:S02]  /*7950*/  @!P0 SYNCS.PHASECHK.TRANS64 P0, [R0+URZ], R2 ;  /* 0x00000002000085a7 */ /* 0x000ea400080010ff */
[----:B--2---:R-:W-:Y:S05]  /*7960*/  @!P0 BRA `(.L_x_116) ;  /* 0xfffffffc00f08947 */ /* 0x004fea000383ffff */
[----:B------:R-:W-:Y:S05]  /*7970*/  BRA `(.L_x_117) ;  /* 0xffffffac00687947 */ /* 0x000fea000383ffff */
.L_x_44:
[----:B------:R-:W-:-:S07]  /*7980*/  MOV R0, UR5 ;  /* 0x0000000500007c02 */ /* 0x000fce0008000f00 */
.L_x_118:
[----:B-1----:R1:W2:Y:S02]  /*7990*/  SYNCS.PHASECHK.TRANS64.TRYWAIT P0, [R0+URZ], R3 ;  /* 0x00000003000075a7 */ /* 0x0022a400080011ff */
[----:B--2---:R-:W-:Y:S05]  /*79a0*/  @!P0 NANOSLEEP.SYNCS 0x989680 ;  /* 0x009896800000895d */ /* 0x004fea0003900000 */
[----:B------:R-:W2:Y:S02]  /*79b0*/  @!P0 SYNCS.PHASECHK.TRANS64 P0, [R0+URZ], R3 ;  /* 0x00000003000085a7 */ /* 0x000ea400080010ff */
[----:B--2---:R-:W-:Y:S05]  /*79c0*/  @!P0 BRA `(.L_x_118) ;  /* 0xfffffffc00f08947 */ /* 0x004fea000383ffff */
[----:B------:R-:W-:Y:S05]  /*79d0*/  BRA `(.L_x_119) ;  /* 0xffffffac00747947 */ /* 0x000fea000383ffff */
.L_x_45:
[----:B------:R-:W-:-:S07]  /*79e0*/  MOV R0, UR5 ;  /* 0x0000000500007c02 */ /* 0x000fce0008000f00 */
.L_x_120:
[----:B-1----:R1:W2:Y:S02]  /*79f0*/  SYNCS.PHASECHK.TRANS64.TRYWAIT P0, [R0+URZ], R3 ;  /* 0x00000003000075a7 */ /* 0x0022a400080011ff */
[----:B--2---:R-:W-:Y:S05]  /*7a00*/  @!P0 NANOSLEEP.SYNCS 0x989680 ;  /* 0x009896800000895d */ /* 0x004fea0003900000 */
[----:B------:R-:W2:Y:S02]  /*7a10*/  @!P0 SYNCS.PHASECHK.TRANS64 P0, [R0+URZ], R3 ;  /* 0x00000003000085a7 */ /* 0x000ea400080010ff */
[----:B--2---:R-:W-:Y:S05]  /*7a20*/  @!P0 BRA `(.L_x_120) ;  /* 0xfffffffc00f08947 */ /* 0x004fea000383ffff */
[----:B------:R-:W-:Y:S05]  /*7a30*/  BRA `(.L_x_121) ;  /* 0xffffffac00807947 */ /* 0x000fea000383ffff */
.L_x_48:
[----:B-1----:R1:W2:Y:S02]  /*7a40*/  SYNCS.PHASECHK.TRANS64.TRYWAIT P0, [R2+URZ+0xd0], R4 ;  /* 0x0000d004020075a7 */ /* 0x0022a400080011ff */
[----:B--2---:R-:W-:Y:S05]  /*7a50*/  @!P0 NANOSLEEP.SYNCS 0x989680 ;  /* 0x009896800000895d */ /* 0x004fea0003900000 */
[----:B------:R-:W2:Y:S02]  /*7a60*/  @!P0 SYNCS.PHASECHK.TRANS64 P0, [R2+URZ+0xd0], R4 ;  /* 0x0000d004020085a7 */ /* 0x000ea400080010ff */
[----:B--2---:R-:W-:Y:S05]  /*7a70*/  @!P0 BRA `(.L_x_48) ;  /* 0xfffffffc00f08947 */ /* 0x004fea000383ffff */
[----:B------:R-:W-:Y:S05]  /*7a80*/  BRA `(.L_x_122) ;  /* 0xffffffac00dc7947 */ /* 0x000fea000383ffff */
.L_x_49:
[----:B------:R-:W-:-:S07]  /*7a90*/  MOV R2, UR4 ;  /* 0x0000000400027c02 */ /* 0x000fce0008000f00 */
.L_x_123:
[----:B-1----:R1:W2:Y:S02]  /*7aa0*/  SYNCS.PHASECHK.TRANS64.TRYWAIT P0, [R2+URZ+0x80], R5 ;  /* 0x00008005020075a7 */ /* 0x0022a400080011ff */
[----:B--2---:R-:W-:Y:S05]  /*7ab0*/  @!P0 NANOSLEEP.SYNCS 0x989680 ;  /* 0x009896800000895d */ /* 0x004fea0003900000 */
[----:B------:R-:W2:Y:S02]  /*7ac0*/  @!P0 SYNCS.PHASECHK.TRANS64 P0, [R2+URZ+0x80], R5 ;  /* 0x00008005020085a7 */ /* 0x000ea400080010ff */
[----:B--2---:R-:W-:Y:S05]  /*7ad0*/  @!P0 BRA `(.L_x_123) ;  /* 0xfffffffc00f08947 */ /* 0x004fea000383ffff */
[----:B------:R-:W-:Y:S05]  /*7ae0*/  BRA `(.L_x_124) ;  /* 0xffffffac00ec7947 */ /* 0x000fea000383ffff */
.L_x_50:
[----:B-1----:R1:W2:Y:S02]  /*7af0*/  SYNCS.PHASECHK.TRANS64.TRYWAIT P1, [R2+URZ+0x70], R4 ;  /* 0x00007004020075a7 */ /* 0x0022a400080211ff */
[----:B--2---:R-:W-:Y:S05]  /*7b00*/  @!P1 NANOSLEEP.SYNCS 0x989680 ;  /* 0x009896800000995d */ /* 0x004fea0003900000 */
[----:B------:R-:W2:Y:S02]  /*7b10*/  @!P1 SYNCS.PHASECHK.TRANS64 P1, [R2+URZ+0x70], R4 ;  /* 0x00007004020095a7 */ /* 0x000ea400080210ff */
[----:B--2---:R-:W-:Y:S05]  /*7b20*/  @!P1 BRA `(.L_x_50) ;  /* 0xfffffffc00f09947 */ /* 0x004fea000383ffff */
[----:B------:R-:W-:Y:S05]  /*7b30*/  BRA `(.L_x_125) ;  /* 0xffffffb0001c7947 */ /* 0x000fea000383ffff */
.L_x_53:
[----:B------:R-:W-:-:S07]  /*7b40*/  MOV R0, UR4 ;  /* 0x0000000400007c02 */ /* 0x000fce0008000f00 */
.L_x_126:
[----:B-1----:R1:W2:Y:S02]  /*7b50*/  SYNCS.PHASECHK.TRANS64.TRYWAIT P0, [R0+URZ+0x80], R2 ;  /* 0x00008002000075a7 */ /* 0x0022a400080011ff */
[----:B--2---:R-:W-:Y:S05]  /*7b60*/  @!P0 NANOSLEEP.SYNCS 0x989680 ;  /* 0x009896800000895d */ /* 0x004fea0003900000 */
[----:B------:R-:W2:Y:S02]  /*7b70*/  @!P0 SYNCS.PHASECHK.TRANS64 P0, [R0+URZ+0x80], R2 ;  /* 0x00008002000085a7 */ /* 0x000ea400080010ff */
[----:B--2---:R-:W-:Y:S05]  /*7b80*/  @!P0 BRA `(.L_x_126) ;  /* 0xfffffffc00f08947 */ /* 0x004fea000383ffff */
[----:B------:R-:W-:Y:S05]  /*7b90*/  BRA `(.L_x_52) ;  /* 0xffffffb000707947 */ /* 0x000fea000383ffff */
.L_x_60:
[----:B-1----:R1:W2:Y:S02]  /*7ba0*/  SYNCS.PHASECHK.TRANS64.TRYWAIT P1, [R0+URZ+0x70], R2 ;  /* 0x00007002000075a7 */ /* 0x0022a400080211ff */
[----:B--2---:R-:W-:Y:S05]  /*7bb0*/  @!P1 NANOSLEEP.SYNCS 0x989680 ;  /* 0x009896800000995d */ /* 0x004fea0003900000 */
[----:B------:R-:W2:Y:S02]  /*7bc0*/  @!P1 SYNCS.PHASECHK.TRANS64 P1, [R0+URZ+0x70], R2 ;  /* 0x00007002000095a7 */ /* 0x000ea400080210ff */
[----:B--2---:R-:W-:Y:S05]  /*7bd0*/  @!P1 BRA `(.L_x_60) ;  /* 0xfffffffc00f09947 */ /* 0x004fea000383ffff */
[----:B------:R-:W-:Y:S05]  /*7be0*/  BRA `(.L_x_127) ;  /* 0xffffffb400d47947 */ /* 0x000fea000383ffff */
.L_x_61:
[----:B------:R-:W-:-:S07]  /*7bf0*/  MOV R2, UR23 ;  /* 0x0000001700027c02 */ /* 0x000fce0008000f00 */
.L_x_128:
[----:B-1----:R1:W2:Y:S02]  /*7c00*/  SYNCS.PHASECHK.TRANS64.TRYWAIT P0, [R2+URZ+0xb0], R0 ;  /* 0x0000b000020075a7 */ /* 0x0022a400080011ff */
[----:B--2---:R-:W-:Y:S05]  /*7c10*/  @!P0 NANOSLEEP.SYNCS 0x989680 ;  /* 0x009896800000895d */ /* 0x004fea0003900000 */
[----:B------:R-:W2:Y:S02]  /*7c20*/  @!P0 SYNCS.PHASECHK.TRANS64 P0, [R2+URZ+0xb0], R0 ;  /* 0x0000b000020085a7 */ /* 0x000ea400080010ff */
[----:B--2---:R-:W-:Y:S05]  /*7c30*/  @!P0 BRA `(.L_x_128) ;  /* 0xfffffffc00f08947 */ /* 0x004fea000383ffff */
[----:B------:R-:W-:Y:S05]  /*7c40*/  BRA `(.L_x_129) ;  /* 0xffffffb800247947 */ /* 0x000fea000383ffff */
.L_x_64:
[----:B------:R-:W-:Y:S07]  /*7c50*/  MOV R0, UR5 ;  /* 0x0000000500007c02 */ /* 0x000fee0008000f00 */
.L_x_130:
[----:B-1----:R1:W2:Y:S02]  /*7c60*/  SYNCS.PHASECHK.TRANS64.TRYWAIT P0, [R0+URZ], R2 ;  /* 0x00000002000075a7 */ /* 0x0022a400080011ff */
[----:B--2---:R-:W-:Y:S05]  /*7c70*/  @!P0 NANOSLEEP.SYNCS 0x989680 ;  /* 0x009896800000895d */ /* 0x004fea0003900000 */
[----:B------:R-:W2:Y:S02]  /*7c80*/  @!P0 SYNCS.PHASECHK.TRANS64 P0, [R0+URZ], R2 ;  /* 0x00000002000085a7 */ /* 0x000ea400080010ff */
[----:B--2---:R-:W-:Y:S05]  /*7c90*/  @!P0 BRA `(.L_x_130) ;  /* 0xfffffffc00f08947 */ /* 0x004fea000383ffff */
[----:B------:R-:W-:Y:S05]  /*7ca0*/  BRA `(.L_x_63) ;  /* 0xffffffb800407947 */ /* 0x000fea000383ffff */
.L_x_67:
[----:B------:R-:W-:-:S07]  /*7cb0*/  MOV R0, UR4 ;  /* 0x0000000400007c02 */ /* 0x000fce0008000f00 */
.L_x_131:
[----:B--2---:R2:W4:Y:S02]  /*7cc0*/  SYNCS.PHASECHK.TRANS64.TRYWAIT P0, [R0+URZ], R2 ;  /* 0x00000002000075a7 */ /* 0x00452400080011ff */
[----:B----4-:R-:W-:Y:S05]  /*7cd0*/  @!P0 NANOSLEEP.SYNCS 0x989680 ;  /* 0x009896800000895d */ /* 0x010fea0003900000 */
[----:B------:R-:W4:Y:S02]  /*7ce0*/  @!P0 SYNCS.PHASECHK.TRANS64 P0, [R0+URZ], R2 ;  /* 0x00000002000085a7 */ /* 0x000f2400080010ff */
[----:B----4-:R-:W-:Y:S05]  /*7cf0*/  @!P0 BRA `(.L_x_131) ;  /* 0xfffffffc00f08947 */ /* 0x010fea000383ffff */
[----:B------:R-:W-:Y:S05]  /*7d00*/  BRA `(.L_x_132) ;  /* 0xffffffb800f47947 */ /* 0x000fea000383ffff */
.L_x_68:
[----:B------:R-:W-:-:S07]  /*7d10*/  MOV R0, UR5 ;  /* 0x0000000500007c02 */ /* 0x000fce0008000f00 */
.L_x_133:
[----:B-1----:R1:W2:Y:S02]  /*7d20*/  SYNCS.PHASECHK.TRANS64.TRYWAIT P0, [R0+URZ], R3 ;  /* 0x00000003000075a7 */ /* 0x0022a400080011ff */
[----:B--2---:R-:W-:Y:S05]  /*7d30*/  @!P0 NANOSLEEP.SYNCS 0x989680 ;  /* 0x009896800000895d */ /* 0x004fea0003900000 */
[----:B------:R-:W2:Y:S02]  /*7d40*/  @!P0 SYNCS.PHASECHK.TRANS64 P0, [R0+URZ], R3 ;  /* 0x00000003000085a7 */ /* 0x000ea400080010ff */
[----:B--2---:R-:W-:Y:S05]  /*7d50*/  @!P0 BRA `(.L_x_133) ;  /* 0xfffffffc00f08947 */ /* 0x004fea000383ffff */
[----:B------:R-:W-:Y:S05]  /*7d60*/  BRA `(.L_x_134) ;  /* 0xffffffbc00007947 */ /* 0x000fea000383ffff */
.L_x_69:
[----:B------:R-:W-:-:S07]  /*7d70*/  MOV R0, UR5 ;  /* 0x0000000500007c02 */ /* 0x000fce0008000f00 */
.L_x_135:
[----:B-1----:R1:W2:Y:S02]  /*7d80*/  SYNCS.PHASECHK.TRANS64.TRYWAIT P0, [R0+URZ], R3 ;  /* 0x00000003000075a7 */ /* 0x0022a400080011ff */
[----:B--2---:R-:W-:Y:S05]  /*7d90*/  @!P0 NANOSLEEP.SYNCS 0x989680 ;  /* 0x009896800000895d */ /* 0x004fea0003900000 */
[----:B------:R-:W2:Y:S02]  /*7da0*/  @!P0 SYNCS.PHASECHK.TRANS64 P0, [R0+URZ], R3 ;  /* 0x00000003000085a7 */ /* 0x000ea400080010ff */
[----:B--2---:R-:W-:Y:S05]  /*7db0*/  @!P0 BRA `(.L_x_135) ;  /* 0xfffffffc00f08947 */ /* 0x004fea000383ffff */
[----:B------:R-:W-:Y:S05]  /*7dc0*/  BRA `(.L_x_136) ;  /* 0xffffffbc000c7947 */ /* 0x000fea000383ffff */
.L_x_70:
[----:B-1----:R-:W-:-:S07]  /*7dd0*/  MOV R0, UR4 ;  /* 0x0000000400007c02 */ /* 0x002fce0008000f00 */
.L_x_137:
[----:B-1----:R1:W2:Y:S02]  /*7de0*/  SYNCS.PHASECHK.TRANS64.TRYWAIT P0, [R0+URZ], R2 ;  /* 0x00000002000075a7 */ /* 0x0022a400080011ff */
[----:B--2---:R-:W-:Y:S05]  /*7df0*/  @!P0 NANOSLEEP.SYNCS 0x989680 ;  /* 0x009896800000895d */ /* 0x004fea0003900000 */
[----:B------:R-:W2:Y:S02]  /*7e00*/  @!P0 SYNCS.PHASECHK.TRANS64 P0, [R0+URZ], R2 ;  /* 0x00000002000085a7 */ /* 0x000ea400080010ff */
[----:B--2---:R-:W-:Y:S05]  /*7e10*/  @!P0 BRA `(.L_x_137) ;  /* 0xfffffffc00f08947 */ /* 0x004fea000383ffff */
[----:B------:R-:W-:Y:S05]  /*7e20*/  BRA `(.L_x_138) ;  /* 0xffffffbc00187947 */ /* 0x000fea000383ffff */
.L_x_75:
[----:B--2---:R2:W3:Y:S02]  /*7e30*/  SYNCS.PHASECHK.TRANS64.TRYWAIT P0, [R12+URZ+0x70], R0 ;  /* 0x000070000c0075a7 */ /* 0x0044e400080011ff */
[----:B---3--:R-:W-:Y:S05]  /*7e40*/  @!P0 NANOSLEEP.SYNCS 0x989680 ;  /* 0x009896800000895d */ /* 0x008fea0003900000 */
[----:B------:R-:W3:Y:S02]  /*7e50*/  @!P0 SYNCS.PHASECHK.TRANS64 P0, [R12+URZ+0x70], R0 ;  /* 0x000070000c0085a7 */ /* 0x000ee400080010ff */
[----:B---3--:R-:W-:Y:S05]  /*7e60*/  @!P0 BRA `(.L_x_75) ;  /* 0xfffffffc00f08947 */ /* 0x008fea000383ffff */
[----:B------:R-:W-:Y:S05]  /*7e70*/  BRA `(.L_x_139) ;  /* 0xffffffc000307947 */ /* 0x000fea000383ffff */
.L_x_78:
[----:B-1----:R-:W-:Y:S07]  /*7e80*/  MOV R0, UR21 ;  /* 0x0000001500007c02 */ /* 0x002fee0008000f00 */
.L_x_140:
[----:B-1----:R1:W2:Y:S02]  /*7e90*/  SYNCS.PHASECHK.TRANS64.TRYWAIT P2, [R0+URZ+0x68], R6 ;  /* 0x00006806000075a7 */ /* 0x0022a400080411ff */
[----:B--2---:R-:W-:Y:S05]  /*7ea0*/  @!P2 NANOSLEEP.SYNCS 0x989680 ;  /* 0x009896800000a95d */ /* 0x004fea0003900000 */
[----:B------:R-:W2:Y:S02]  /*7eb0*/  @!P2 SYNCS.PHASECHK.TRANS64 P2, [R0+URZ+0x68], R6 ;  /* 0x000068060000a5a7 */ /* 0x000ea400080410ff */
[----:B--2---:R-:W-:Y:S05]  /*7ec0*/  @!P2 BRA `(.L_x_140) ;  /* 0xfffffffc00f0a947 */ /* 0x004fea000383ffff */
[----:B------:R-:W-:Y:S05]  /*7ed0*/  BRA `(.L_x_77) ;  /* 0xffffffc400987947 */ /* 0x000fea000383ffff */
.L_x_81:
[----:B------:R-:W-:Y:S07]  /*7ee0*/  MOV R0, UR21 ;  /* 0x0000001500007c02 */ /* 0x000fee0008000f00 */
.L_x_141:
[----:B-1----:R1:W2:Y:S02]  /*7ef0*/  SYNCS.PHASECHK.TRANS64.TRYWAIT P0, [R0+URZ+0x50], R9 ;  /* 0x00005009000075a7 */ /* 0x0022a400080011ff */
[----:B--2---:R-:W-:Y:S05]  /*7f00*/  @!P0 NANOSLEEP.SYNCS 0x989680 ;  /* 0x009896800000895d */ /* 0x004fea0003900000 */
[----:B------:R-:W2:Y:S02]  /*7f10*/  @!P0 SYNCS.PHASECHK.TRANS64 P0, [R0+URZ+0x50], R9 ;  /* 0x00005009000085a7 */ /* 0x000ea400080010ff */
[----:B--2---:R-:W-:Y:S05]  /*7f20*/  @!P0 BRA `(.L_x_141) ;  /* 0xfffffffc00f08947 */ /* 0x004fea000383ffff */
[----:B------:R-:W-:Y:S05]  /*7f30*/  BRA `(.L_x_142) ;  /* 0xffffffc400f47947 */ /* 0x000fea000383ffff */
.L_x_82:
[----:B------:R-:W-:Y:S07]  /*7f40*/  MOV R0, UR21 ;  /* 0x0000001500007c02 */ /* 0x000fee0008000f00 */
.L_x_143:
[----:B-1----:R1:W2:Y:S02]  /*7f50*/  SYNCS.PHASECHK.TRANS64.TRYWAIT P0, [R0+URZ+0x58], R9 ;  /* 0x00005809000075a7 */ /* 0x0022a400080011ff */
[----:B--2---:R-:W-:Y:S05]  /*7f60*/  @!P0 NANOSLEEP.SYNCS 0x989680 ;  /* 0x009896800000895d */ /* 0x004fea0003900000 */
[----:B------:R-:W2:Y:S02]  /*7f70*/  @!P0 SYNCS.PHASECHK.TRANS64 P0, [R0+URZ+0x58], R9 ;  /* 0x00005809000085a7 */ /* 0x000ea400080010ff */
[----:B--2---:R-:W-:Y:S05]  /*7f80*/  @!P0 BRA `(.L_x_143) ;  /* 0xfffffffc00f08947 */ /* 0x004fea000383ffff */
[----:B------:R-:W-:Y:S05]  /*7f90*/  BRA `(.L_x_144) ;  /* 0xffffffc800307947 */ /* 0x000fea000383ffff */
.L_x_84:
[----:B------:R-:W-:-:S07]  /*7fa0*/  MOV R0, UR21 ;  /* 0x0000001500007c02 */ /* 0x000fce0008000f00 */
.L_x_145:
[----:B-1----:R1:W3:Y:S02]  /*7fb0*/  SYNCS.PHASECHK.TRANS64.TRYWAIT P0, [R0+URZ+0x50], R2 ;  /* 0x00005002000075a7 */ /* 0x0022e400080011ff */
[----:B---3--:R-:W-:Y:S05]  /*7fc0*/  @!P0 NANOSLEEP.SYNCS 0x989680 ;  /* 0x009896800000895d */ /* 0x008fea0003900000 */
[----:B------:R-:W3:Y:S02]  /*7fd0*/  @!P0 SYNCS.PHASECHK.TRANS64 P0, [R0+URZ+0x50], R2 ;  /* 0x00005002000085a7 */ /* 0x000ee400080010ff */
[----:B---3--:R-:W-:Y:S05]  /*7fe0*/  @!P0 BRA `(.L_x_145) ;  /* 0xfffffffc00f08947 */ /* 0x008fea000383ffff */
[----:B------:R-:W-:Y:S05]  /*7ff0*/  BRA `(.L_x_146) ;  /* 0xffffffc800a47947 */ /* 0x000fea000383ffff */
.L_x_86:
[----:B-1----:R1:W2:Y:S02]  /*8000*/  SYNCS.PHASECHK.TRANS64.TRYWAIT P0, [R3+URZ+0x70], R0 ;  /* 0x00007000030075a7 */ /* 0x0022a400080011ff */
[----:B--2---:R-:W-:Y:S05]  /*8010*/  @!P0 NANOSLEEP.SYNCS 0x989680 ;  /* 0x009896800000895d */ /* 0x004fea0003900000 */
[----:B------:R-:W2:Y:S02]  /*8020*/  @!P0 SYNCS.PHASECHK.TRANS64 P0, [R3+URZ+0x70], R0 ;  /* 0x00007000030085a7 */ /* 0x000ea400080010ff */
[----:B--2---:R-:W-:Y:S05]  /*8030*/  @!P0 BRA `(.L_x_86) ;  /* 0xfffffffc00f08947 */ /* 0x004fea000383ffff */
[----:B------:R-:W-:Y:S05]  /*8040*/  BRA `(.L_x_147) ;  /* 0xffffffcc00647947 */ /* 0x000fea000383ffff */
.L_x_97:
[----:B-1----:R1:W2:Y:S02]  /*8050*/  SYNCS.PHASECHK.TRANS64.TRYWAIT P1, [R3+URZ+0x40], R0 ;  /* 0x00004000030075a7 */ /* 0x0022a400080211ff */
[----:B--2---:R-:W-:Y:S05]  /*8060*/  @!P1 NANOSLEEP.SYNCS 0x989680 ;  /* 0x009896800000995d */ /* 0x004fea0003900000 */
[----:B------:R-:W2:Y:S02]  /*8070*/  @!P1 SYNCS.PHASECHK.TRANS64 P1, [R3+URZ+0x40], R0 ;  /* 0x00004000030095a7 */ /* 0x000ea400080210ff */
[----:B--2---:R-:W-:Y:S05]  /*8080*/  @!P1 BRA `(.L_x_97) ;  /* 0xfffffffc00f09947 */ /* 0x004fea000383ffff */
[----:B------:R-:W-:Y:S05]  /*8090*/  BRA `(.L_x_96) ;  /* 0xffffffd800d47947 */ /* 0x000fea000383ffff */
.L_x_99:
[----:B-1----:R1:W2:Y:S02]  /*80a0*/  SYNCS.PHASECHK.TRANS64.TRYWAIT P0, [R43+URZ+0x90], R4 ;  /* 0x000090042b0075a7 */ /* 0x0022a400080011ff */
[----:B--2---:R-:W-:Y:S05]  /*80b0*/  @!P0 NANOSLEEP.SYNCS 0x989680 ;  /* 0x009896800000895d */ /* 0x004fea0003900000 */
[----:B------:R-:W2:Y:S02]  /*80c0*/  @!P0 SYNCS.PHASECHK.TRANS64 P0, [R43+URZ+0x90], R4 ;  /* 0x000090042b0085a7 */ /* 0x000ea400080010ff */
[----:B--2---:R-:W-:Y:S05]  /*80d0*/  @!P0 BRA `(.L_x_99) ;  /* 0xfffffffc00f08947 */ /* 0x004fea000383ffff */
[----:B------:R-:W-:Y:S05]  /*80e0*/  BRA `(.L_x_98) ;  /* 0xffffffdc00287947 */ /* 0x000fea000383ffff */
.L_x_107:
[----:B--2---:R2:W3:Y:S02]  /*80f0*/  SYNCS.PHASECHK.TRANS64.TRYWAIT P0, [R3+URZ+0x40], R0 ;  /* 0x00004000030075a7 */ /* 0x0044e400080011ff */
[----:B---3--:R-:W-:Y:S05]  /*8100*/  @!P0 NANOSLEEP.SYNCS 0x989680 ;  /* 0x009896800000895d */ /* 0x008fea0003900000 */
[----:B------:R-:W3:Y:S02]  /*8110*/  @!P0 SYNCS.PHASECHK.TRANS64 P0, [R3+URZ+0x40], R0 ;  /* 0x00004000030085a7 */ /* 0x000ee400080010ff */
[----:B---3--:R-:W-:Y:S05]  /*8120*/  @!P0 BRA `(.L_x_107) ;  /* 0xfffffffc00f08947 */ /* 0x008fea000383ffff */
[----:B------:R-:W-:Y:S05]  /*8130*/  BRA `(.L_x_106) ;  /* 0xffffffe8001c7947 */ /* 0x000fea000383ffff */
        .weak           $__internal_0_$__cuda_sm10x_tcgen05_guardrail_trap_col_being_dealloced_not_returned_by_alloc
        .type           $__internal_0_$__cuda_sm10x_tcgen05_guardrail_trap_col_being_dealloced_not_returned_by_alloc,@function
        .size           $__internal_0_$__cuda_sm10x_tcgen05_guardrail_trap_col_being_dealloced_not_returned_by_alloc,($__internal_1_$__cuda_sm10x_tcgen05_guardrail_trap_phase_invalid_during_alloc - $__internal_0_$__cuda_sm10x_tcgen05_guardrail_trap_col_being_dealloced_not_returned_by_alloc)
$__internal_0_$__cuda_sm10x_tcgen05_guardrail_trap_col_being_dealloced_not_returned_by_alloc:
[----:B------:R-:W-:Y:S05]  /*8140*/  BPT.TRAP 0x1 ;  /* 0x000000040000795c */ /* 0x000fea0000300000 */
[----:B------:R-:W-:-:S04]  /*8150*/  HFMA2 R3, -RZ, RZ, 0, 0 ;  /* 0x00000000ff037431 */ /* 0x000fc800000001ff */
[----:B------:R-:W-:Y:S05]  /*8160*/  RET.REL.NODEC R2 `(_ZN7cutlass13device_kernelINS_4gemm6kernel13GemmUniversalIN4cute5tupleIJiiiiEEENS1_10collective13CollectiveMmaINS1_35MainloopSm100TmaUmmaWarpSpecializedILi4ELi2ELi4ENS5_IJNS4_1CILi1EEENSA_ILi2EEESB_EEEEENS5_IJNSA_ILi64EEENSA_ILi128EEESF_EEEaNS5_IJlSB_lEEEaSI_NS4_8TiledMMAINS4_8MMA_AtomIJNS4_15SM100_MMA_S8_SSIaaiLi64ELi128ELNS4_4UMMA5MajorE0ELSN_0ELNSM_8SaturateE0EEEEEENS4_6LayoutINS5_IJSB_SB_SB_EEENS5_IJNSA_ILi0EEEST_ST_EEEEENS5_IJNS4_10UnderscoreESW_SW_EEEEENS4_23SM90_TMA_LOAD_MULTICASTENS4_14ComposedLayoutINS4_7SwizzleILi2ELi4ELi3EEENS4_18smem_ptr_flag_bitsILi8EEENSR_INS5_IJNSA_ILi8EEESF_EEENS5_IJSF_SB_EEEEEEEvNS4_8identityENS4_13SM90_TMA_LOADES19_vS1A_EENS_8epilogue10collective18CollectiveEpilogueINS1D_23Sm100TmaWarpSpecializedILi2ELi2ELi32ELb0ELb0EEEJSH_NS5_IJNSR_ISF_SB_EES1I_EEEaSI_aSI_NS1D_6fusion15FusionCallbacksIS1H_NS1K_17LinearCombinationIaiaiLNS_15FloatRoundStyleE2EEESH_S1J_JEEENS4_5SM1004TMEM4LOAD26SM100_TMEM_LOAD_16dp32b32xES1B_S19_NS4_39AutoVectorizingCopyWithAssumedAlignmentILi128EEENS4_14SM90_TMA_STOREES19_S1V_S1V_EEEvvEEEEvNT_6ParamsE) ;  /* 0xffffff7c02a47950 */ /* 0x000fea0003c3ffff */
        .weak           $__internal_1_$__cuda_sm10x_tcgen05_guardrail_trap_phase_invalid_during_alloc
        .type           $__internal_1_$__cuda_sm10x_tcgen05_guardrail_trap_phase_invalid_during_alloc,@function
        .size           $__internal_1_$__cuda_sm10x_tcgen05_guardrail_trap_phase_invalid_during_alloc,($__internal_2_$__cuda_sm10x_tcgen05_guardrail_trap_unallocated_columns_being_dealloced - $__internal_1_$__cuda_sm10x_tcgen05_guardrail_trap_phase_invalid_during_alloc)
$__internal_1_$__cuda_sm10x_tcgen05_guardrail_trap_phase_invalid_during_alloc:
[----:B------:R-:W-:Y:S05]  /*8170*/  BPT.TRAP 0x1 ;  /* 0x000000040000795c */ /* 0x000fea0000300000 */
[----:B------:R-:W-:-:S04]  /*8180*/  MOV R5, 0x0 ;  /* 0x0000000000057802 */ /* 0x000fc80000000f00 */
[----:B------:R-:W-:Y:S05]  /*8190*/  RET.REL.NODEC R4 `(_ZN7cutlass13device_kernelINS_4gemm6kernel13GemmUniversalIN4cute5tupleIJiiiiEEENS1_10collective13CollectiveMmaINS1_35MainloopSm100TmaUmmaWarpSpecializedILi4ELi2ELi4ENS5_IJNS4_1CILi1EEENSA_ILi2EEESB_EEEEENS5_IJNSA_ILi64EEENSA_ILi128EEESF_EEEaNS5_IJlSB_lEEEaSI_NS4_8TiledMMAINS4_8MMA_AtomIJNS4_15SM100_MMA_S8_SSIaaiLi64ELi128ELNS4_4UMMA5MajorE0ELSN_0ELNSM_8SaturateE0EEEEEENS4_6LayoutINS5_IJSB_SB_SB_EEENS5_IJNSA_ILi0EEEST_ST_EEEEENS5_IJNS4_10UnderscoreESW_SW_EEEEENS4_23SM90_TMA_LOAD_MULTICASTENS4_14ComposedLayoutINS4_7SwizzleILi2ELi4ELi3EEENS4_18smem_ptr_flag_bitsILi8EEENSR_INS5_IJNSA_ILi8EEESF_EEENS5_IJSF_SB_EEEEEEEvNS4_8identityENS4_13SM90_TMA_LOADES19_vS1A_EENS_8epilogue10collective18CollectiveEpilogueINS1D_23Sm100TmaWarpSpecializedILi2ELi2ELi32ELb0ELb0EEEJSH_NS5_IJNSR_ISF_SB_EES1I_EEEaSI_aSI_NS1D_6fusion15FusionCallbacksIS1H_NS1K_17LinearCombinationIaiaiLNS_15FloatRoundStyleE2EEESH_S1J_JEEENS4_5SM1004TMEM4LOAD26SM100_TMEM_LOAD_16dp32b32xES1B_S19_NS4_39AutoVectorizingCopyWithAssumedAlignmentILi128EEENS4_14SM90_TMA_STOREES19_S1V_S1V_EEEvvEEEEvNT_6ParamsE) ;  /* 0xffffff7c04987950 */ /* 0x000fea0003c3ffff */
        .weak           $__internal_2_$__cuda_sm10x_tcgen05_guardrail_trap_unallocated_columns_being_dealloced
        .type           $__internal_2_$__cuda_sm10x_tcgen05_guardrail_trap_unallocated_columns_being_dealloced,@function
        .size           $__internal_2_$__cuda_sm10x_tcgen05_guardrail_trap_unallocated_columns_being_dealloced,(.L_x_149 - $__internal_2_$__cuda_sm10x_tcgen05_guardrail_trap_unallocated_columns_being_dealloced)
$__internal_2_$__cuda_sm10x_tcgen05_guardrail_trap_unallocated_columns_being_dealloced:
[----:B------:R-:W-:Y:S05]  /*81a0*/  BPT.TRAP 0x1 ;  /* 0x000000040000795c */ /* 0x000fea0000300000 */
[----:B------:R-:W-:-:S04]  /*81b0*/  HFMA2 R3, -RZ, RZ, 0, 0 ;  /* 0x00000000ff037431 */ /* 0x000fc800000001ff */
[----:B------:R-:W-:Y:S05]  /*81c0*/  RET.REL.NODEC R2 `(_ZN7cutlass13device_kernelINS_4gemm6kernel13GemmUniversalIN4cute5tupleIJiiiiEEENS1_10collective13CollectiveMmaINS1_35MainloopSm100TmaUmmaWarpSpecializedILi4ELi2ELi4ENS5_IJNS4_1CILi1EEENSA_ILi2EEESB_EEEEENS5_IJNSA_ILi64EEENSA_ILi128EEESF_EEEaNS5_IJlSB_lEEEaSI_NS4_8TiledMMAINS4_8MMA_AtomIJNS4_15SM100_MMA_S8_SSIaaiLi64ELi128ELNS4_4UMMA5MajorE0ELSN_0ELNSM_8SaturateE0EEEEEENS4_6LayoutINS5_IJSB_SB_SB_EEENS5_IJNSA_ILi0EEEST_ST_EEEEENS5_IJNS4_10UnderscoreESW_SW_EEEEENS4_23SM90_TMA_LOAD_MULTICASTENS4_14ComposedLayoutINS4_7SwizzleILi2ELi4ELi3EEENS4_18smem_ptr_flag_bitsILi8EEENSR_INS5_IJNSA_ILi8EEESF_EEENS5_IJSF_SB_EEEEEEEvNS4_8identityENS4_13SM90_TMA_LOADES19_vS1A_EENS_8epilogue10collective18CollectiveEpilogueINS1D_23Sm100TmaWarpSpecializedILi2ELi2ELi32ELb0ELb0EEEJSH_NS5_IJNSR_ISF_SB_EES1I_EEEaSI_aSI_NS1D_6fusion15FusionCallbacksIS1H_NS1K_17LinearCombinationIaiaiLNS_15FloatRoundStyleE2EEESH_S1J_JEEENS4_5SM1004TMEM4LOAD26SM100_TMEM_LOAD_16dp32b32xES1B_S19_NS4_39AutoVectorizingCopyWithAssumedAlignmentILi128EEENS4_14SM90_TMA_STOREES19_S1V_S1V_EEEvvEEEEvNT_6ParamsE) ;  /* 0xffffff7c028c7950 */ /* 0x000fea0003c3ffff */
.L_x_148:
[----:B------:R-:W-:-:S00]  /*81d0*/  BRA `(.L_x_148) ;  /* 0xfffffffc00fc7947 */ /* 0x000fc0000383ffff */
[----:B------:R-:W-:-:S00]  /*81e0*/  NOP ;  /* 0x0000000000007918 */ /* 0x000fc00000000000 */
        /* <DEDUP_REMOVED lines=9> */
.L_x_149:


//--------------------- .nv.global.init           --------------------------
	.section	.nv.global.init,"aw",@progbits
.nv.global.init:
	.type		$str$27,@object
	.size		$str$27,($str$28 - $str$27)
$str$27:
        /*0000*/ 	.byte	0x28, 0x61, 0x64, 0x64, 0x72, 0x65, 0x73, 0x73, 0x20, 0x26, 0x20, 0x6d, 0x61, 0x73, 0x6b, 0x29
        /*0010*/ 	.byte	0x20, 0x3d, 0x3d, 0x20, 0x30, 0x00
	.type		$str$28,@object
	.size		$str$28,($str$26 - $str$28)
$str$28:
        /*0016*/ 	.byte	0x2f, 0x74, 0x6d, 0x70, 0x2f, 0x63, 0x75, 0x74, 0x6c, 0x61, 0x73, 0x73, 0x5f, 0x73, 0x77, 0x65
        /*0026*/ 	.byte	0x65, 0x70, 0x5f, 0x73, 0x72, 0x63, 0x2f, 0x69, 0x6e, 0x63, 0x6c, 0x75, 0x64, 0x65, 0x2f, 0x63
        /*0036*/ 	.byte	0x75, 0x74, 0x65, 0x2f, 0x70, 0x6f, 0x69, 0x6e, 0x74, 0x65, 0x72, 0x5f, 0x66, 0x6c, 0x61, 0x67
        /*0046*/ 	.byte	0x67, 0x65, 0x64, 0x2e, 0x68, 0x70, 0x70, 0x00
	.type		$str$26,@object
	.size		$str$26,($str$25 - $str$26)
$str$26:
        /*004e*/ 	.byte	0x2f, 0x74, 0x6d, 0x70, 0x2f, 0x63, 0x75, 0x74, 0x6c, 0x61, 0x73, 0x73, 0x5f, 0x73, 0x77, 0x65
        /*005e*/ 	.byte	0x65, 0x70, 0x5f, 0x73, 0x72, 0x63, 0x2f, 0x69, 0x6e, 0x63, 0x6c, 0x75, 0x64, 0x65, 0x2f, 0x63
        /*006e*/ 	.byte	0x75, 0x74, 0x65, 0x2f, 0x61, 0x74, 0x6f, 0x6d, 0x2f, 0x63, 0x6f, 0x70, 0x79, 0x5f, 0x74, 0x72
        /*007e*/ 	.byte	0x61, 0x69, 0x74, 0x73, 0x5f, 0x73, 0x6d, 0x31, 0x30, 0x30, 0x2e, 0x68, 0x70, 0x70, 0x00
	.type		$str$25,@object
	.size		$str$25,(__unnamed_1 - $str$25)
$str$25:
        /*008d*/ 	.byte	0x28, 0x28, 0x75, 0x69, 0x6e, 0x74, 0x33, 0x32, 0x5f, 0x74, 0x28, 0x74, 0x68, 0x72, 0x65, 0x61
        /*009d*/ 	.byte	0x64, 0x49, 0x64, 0x78, 0x2e, 0x78, 0x29, 0x20, 0x2f, 0x20, 0x33, 0x32, 0x29, 0x20, 0x25, 0x20
        /*00ad*/ 	.byte	0x34, 0x29, 0x20, 0x3d, 0x3d, 0x20, 0x28, 0x28, 0x28, 0x74, 0x6d, 0x65, 0x6d, 0x5f, 0x61, 0x64
        /*00bd*/ 	.byte	0x64, 0x72, 0x20, 0x3e, 0x3e, 0x20, 0x31, 0x36, 0x29, 0x20, 0x2f, 0x20, 0x33, 0x32, 0x29, 0x20
        /*00cd*/ 	.byte	0x25, 0x20, 0x34, 0x29, 0x00
	.type		__unnamed_1,@object
	.size		__unnamed_1,(__unnamed_2 - __unnamed_1)
__unnamed_1:
        /*00d2*/ 	.byte	0x61, 0x75, 0x74, 0x6f, 0x20, 0x63, 0x75, 0x74, 0x65, 0x3a, 0x3a, 0x61, 0x73, 0x5f, 0x70, 0x6f
        /* <DEDUP_REMOVED lines=24> */
        /*0262*/ 	.byte	0x00
	.type		__unnamed_2,@object
	.size		__unnamed_2,(.L_2 - __unnamed_2)
__unnamed_2:
        /* <DEDUP_REMOVED lines=41> */
.L_2:


//--------------------- .nv.shared._ZN7cutlass13device_kernelINS_4gemm6kernel13GemmUniversalIN4cute5tupleIJiiiiEEENS1_10collective13CollectiveMmaINS1_35MainloopSm100TmaUmmaWarpSpecializedILi4ELi2ELi4ENS5_IJNS4_1CILi1EEENSA_ILi2EEESB_EEEEENS5_IJNSA_ILi64EEENSA_ILi128EEESF_EEEaNS5_IJlSB_lEEEaSI_NS4_8TiledMMAINS4_8MMA_AtomIJNS4_15SM100_MMA_S8_SSIaaiLi64ELi128ELNS4_4UMMA5MajorE0ELSN_0ELNSM_8SaturateE0EEEEEENS4_6LayoutINS5_IJSB_SB_SB_EEENS5_IJNSA_ILi0EEEST_ST_EEEEENS5_IJNS4_10UnderscoreESW_SW_EEEEENS4_23SM90_TMA_LOAD_MULTICASTENS4_14ComposedLayoutINS4_7SwizzleILi2ELi4ELi3EEENS4_18smem_ptr_flag_bitsILi8EEENSR_INS5_IJNSA_ILi8EEESF_EEENS5_IJSF_SB_EEEEEEEvNS4_8identityENS4_13SM90_TMA_LOADES19_vS1A_EENS_8epilogue10collective18CollectiveEpilogueINS1D_23Sm100TmaWarpSpecializedILi2ELi2ELi32ELb0ELb0EEEJSH_NS5_IJNSR_ISF_SB_EES1I_EEEaSI_aSI_NS1D_6fusion15FusionCallbacksIS1H_NS1K_17LinearCombinationIaiaiLNS_15FloatRoundStyleE2EEESH_S1J_JEEENS4_5SM1004TMEM4LOAD26SM100_TMEM_LOAD_16dp32b32xES1B_S19_NS4_39AutoVectorizingCopyWithAssumedAlignmentILi128EEENS4_14SM90_TMA_STOREES19_S1V_S1V_EEEvvEEEEvNT_6ParamsE --------------------------
	.section	.nv.shared._ZN7cutlass13device_kernelINS_4gemm6kernel13GemmUniversalIN4cute5tupleIJiiiiEEENS1_10collective13CollectiveMmaINS1_35MainloopSm100TmaUmmaWarpSpecializedILi4ELi2ELi4ENS5_IJNS4_1CILi1EEENSA_ILi2EEESB_EEEEENS5_IJNSA_ILi64EEENSA_ILi128EEESF_EEEaNS5_IJlSB_lEEEaSI_NS4_8TiledMMAINS4_8MMA_AtomIJNS4_15SM100_MMA_S8_SSIaaiLi64ELi128ELNS4_4UMMA5MajorE0ELSN_0ELNSM_8SaturateE0EEEEEENS4_6LayoutINS5_IJSB_SB_SB_EEENS5_IJNSA_ILi0EEEST_ST_EEEEENS5_IJNS4_10UnderscoreESW_SW_EEEEENS4_23SM90_TMA_LOAD_MULTICASTENS4_14ComposedLayoutINS4_7SwizzleILi2ELi4ELi3EEENS4_18smem_ptr_flag_bitsILi8EEENSR_INS5_IJNSA_ILi8EEESF_EEENS5_IJSF_SB_EEEEEEEvNS4_8identityENS4_13SM90_TMA_LOADES19_vS1A_EENS_8epilogue10collective18CollectiveEpilogueINS1D_23Sm100TmaWarpSpecializedILi2ELi2ELi32ELb0ELb0EEEJSH_NS5_IJNSR_ISF_SB_EES1I_EEEaSI_aSI_NS1D_6fusion15FusionCallbacksIS1H_NS1K_17LinearCombinationIaiaiLNS_15FloatRoundStyleE2EEESH_S1J_JEEENS4_5SM1004TMEM4LOAD26SM100_TMEM_LOAD_16dp32b32xES1B_S19_NS4_39AutoVectorizingCopyWithAssumedAlignmentILi128EEENS4_14SM90_TMA_STOREES19_S1V_S1V_EEEvvEEEEvNT_6ParamsE,"aw",@nobits
	.sectionflags	@""
	.align	16
	.zero		1024


//--------------------- .nv.shared.reserved.0     --------------------------
	.section	.nv.shared.reserved.0,"aw",@nobits
	.weak		__nv_reservedSMEM_offset_0_alias
	.size		__nv_reservedSMEM_offset_0_alias, 0, 64
	.other		__nv_reservedSMEM_offset_0_alias,@"STO_CUDA_RESERVED_SHARED STV_DEFAULT"
__nv_reservedSMEM_offset_0_alias:
	.zero		0
.nv.shared.reserved.0:
	.zero		64
	.weak		__nv_reservedSMEM_tcgen05_partition
	.type		__nv_reservedSMEM_tcgen05_partition,@object
	.size		__nv_reservedSMEM_tcgen05_partition,(.L_0 - __nv_reservedSMEM_tcgen05_partition)
__nv_reservedSMEM_tcgen05_partition:
	.zero		32
.L_0:


//--------------------- .nv.global                --------------------------
	.section	.nv.global,"aw",@nobits
.nv.global:
	.type		_ZN39_INTERNAL_b323534d_4_k_cu_3a17b6e2_93684cute1_E,@object
	.size		_ZN39_INTERNAL_b323534d_4_k_cu_3a17b6e2_93684cute1_E,(_ZN39_INTERNAL_b323534d_4_k_cu_3a17b6e2_93684cuda3std3__45__cpo6cbeginE - _ZN39_INTERNAL_b323534d_4_k_cu_3a17b6e2_93684cute1_E)
_ZN39_INTERNAL_b323534d_4_k_cu_3a17b6e2_93684cute1_E:
	.zero		1
	.type		_ZN39_INTERNAL_b323534d_4_k_cu_3a17b6e2_93684cuda3std3__45__cpo6cbeginE,@object
	.size		_ZN39_INTERNAL_b323534d_4_k_cu_3a17b6e2_93684cuda3std3__45__cpo6cbeginE,(_ZN39_INTERNAL_b323534d_4_k_cu_3a17b6e2_93684cuda3std3__48in_placeE - _ZN39_INTERNAL_b323534d_4_k_cu_3a17b6e2_93684cuda3std3__45__cpo6cbeginE)
_ZN39_INTERNAL_b323534d_4_k_cu_3a17b6e2_93684cuda3std3__45__cpo6cbeginE:
	.zero		1
	.type		_ZN39_INTERNAL_b323534d_4_k_cu_3a17b6e2_93684cuda3std3__48in_placeE,@object
	.size		_ZN39_INTERNAL_b323534d_4_k_cu_3a17b6e2_93684cuda3std3__48in_placeE,(_ZN39_INTERNAL_b323534d_4_k_cu_3a17b6e2_93684cuda3std6ranges3__45__cpo9iter_moveE - _ZN39_INTERNAL_b323534d_4_k_cu_3a17b6e2_93684cuda3std3__48in_placeE)
_ZN39_INTERNAL_b323534d_4_k_cu_3a17b6e2_93684cuda3std3__48in_placeE:
	.zero		1
	.type		_ZN39_INTERNAL_b323534d_4_k_cu_3a17b6e2_93684cuda3std6ranges3__45__cpo9iter_moveE,@object
	.size		_ZN39_INTERNAL_b323534d_4_k_cu_3a17b6e2_93684cuda3std6ranges3__45__cpo9iter_moveE,(_ZN39_INTERNAL_b323534d_4_k_cu_3a17b6e2_93684cuda3std3__45__cpo5beginE - _ZN39_INTERNAL_b323534d_4_k_cu_3a17b6e2_93684cuda3std6ranges3__45__cpo9iter_moveE)
_ZN39_INTERNAL_b323534d_4_k_cu_3a17b6e2_93684cuda3std6ranges3__45__cpo9iter_moveE:
	.zero		1
	.type		_ZN39_INTERNAL_b323534d_4_k_cu_3a17b6e2_93684cuda3std3__45__cpo5beginE,@object
	.size		_ZN39_INTERNAL_b323534d_4_k_cu_3a17b6e2_93684cuda3std3__45__cpo5beginE,(_ZN39_INTERNAL_b323534d_4_k_cu_3a17b6e2_93684cuda3std3__441_GLOBAL__N__b323534d_4_k_cu_3a17b6e2_93686ignoreE - _ZN39_INTERNAL_b323534d_4_k_cu_3a17b6e2_93684cuda3std3__45__cpo5beginE)
_ZN39_INTERNAL_b323534d_4_k_cu_3a17b6e2_93684cuda3std3__45__cpo5beginE:
	.zero		1
	.type		_ZN39_INTERNAL_b323534d_4_k_cu_3a17b6e2_93684cuda3std3__441_GLOBAL__N__b323534d_4_k_cu_3a17b6e2_93686ignoreE,@object
	.size		_ZN39_INTERNAL_b323534d_4_k_cu_3a17b6e2_93684cuda3std3__441_GLOBAL__N__b323534d_4_k_cu_3a17b6e2_93686ignoreE,(_ZN39_INTERNAL_b323534d_4_k_cu_3a17b6e2_93684cute7productE - _ZN39_INTERNAL_b323534d_4_k_cu_3a17b6e2_93684cuda3std3__441_GLOBAL__N__b323534d_4_k_cu_3a17b6e2_93686ignoreE)
_ZN39_INTERNAL_b323534d_4_k_cu_3a17b6e2_93684cuda3std3__441_GLOBAL__N__b323534d_4_k_cu_3a17b6e2_93686ignoreE:
	.zero		1
	.type		_ZN39_INTERNAL_b323534d_4_k_cu_3a17b6e2_93684cute7productE,@object
	.size		_ZN39_INTERNAL_b323534d_4_k_cu_3a17b6e2_93684cute7productE,(_ZN39_INTERNAL_b323534d_4_k_cu_3a17b6e2_93684cuda3std3__45__cpo3endE - _ZN39_INTERNAL_b323534d_4_k_cu_3a17b6e2_93684cute7productE)
_ZN39_INTERNAL_b323534d_4_k_cu_3a17b6e2_93684cute7productE:
	.zero		1
	.type		_ZN39_INTERNAL_b323534d_4_k_cu_3a17b6e2_93684cuda3std3__45__cpo3endE,@object
	.size		_ZN39_INTERNAL_b323534d_4_k_cu_3a17b6e2_93684cuda3std3__45__cpo3endE,(_ZN39_INTERNAL_b323534d_4_k_cu_3a17b6e2_93684cuda3std3__419piecewise_constructE - _ZN39_INTERNAL_b323534d_4_k_cu_3a17b6e2_93684cuda3std3__45__cpo3endE)
_ZN39_INTERNAL_b323534d_4_k_cu_3a17b6e2_93684cuda3std3__45__cpo3endE:
	.zero		1
	.type		_ZN39_INTERNAL_b323534d_4_k_cu_3a17b6e2_93684cuda3std3__419piecewise_constructE,@object
	.size		_ZN39_INTERNAL_b323534d_4_k_cu_3a17b6e2_93684cuda3std3__419piecewise_constructE,(_ZN39_INTERNAL_b323534d_4_k_cu_3a17b6e2_93684cuda3std3__45__cpo4cendE - _ZN39_INTERNAL_b323534d_4_k_cu_3a17b6e2_93684cuda3std3__419piecewise_constructE)
_ZN39_INTERNAL_b323534d_4_k_cu_3a17b6e2_93684cuda3std3__419piecewise_constructE:
	.zero		1
	.type		_ZN39_INTERNAL_b323534d_4_k_cu_3a17b6e2_93684cuda3std3__45__cpo4cendE,@object
	.size		_ZN39_INTERNAL_b323534d_4_k_cu_3a17b6e2_93684cuda3std3__45__cpo4cendE,(_ZN39_INTERNAL_b323534d_4_k_cu_3a17b6e2_93684cuda3std6ranges3__45__cpo4swapE - _ZN39_INTERNAL_b323534d_4_k_cu_3a17b6e2_93684cuda3std3__45__cpo4cendE)
_ZN39_INTERNAL_b323534d_4_k_cu_3a17b6e2_93684cuda3std3__45__cpo4cendE:
	.zero		1
	.type		_ZN39_INTERNAL_b323534d_4_k_cu_3a17b6e2_93684cuda3std6ranges3__45__cpo4swapE,@object
	.size		_ZN39_INTERNAL_b323534d_4_k_cu_3a17b6e2_93684cuda3std6ranges3__45__cpo4swapE,(.L_10 - _ZN39_INTERNAL_b323534d_4_k_cu_3a17b6e2_93684cuda3std6ranges3__45__cpo4swapE)
_ZN39_INTERNAL_b323534d_4_k_cu_3a17b6e2_93684cuda3std6ranges3__45__cpo4swapE:
	.zero		1
.L_10:


//--------------------- .nv.constant0._ZN7cutlass13device_kernelINS_4gemm6kernel13GemmUniversalIN4cute5tupleIJiiiiEEENS1_10collective13CollectiveMmaINS1_35MainloopSm100TmaUmmaWarpSpecializedILi4ELi2ELi4ENS5_IJNS4_1CILi1EEENSA_ILi2EEESB_EEEEENS5_IJNSA_ILi64EEENSA_ILi128EEESF_EEEaNS5_IJlSB_lEEEaSI_NS4_8TiledMMAINS4_8MMA_AtomIJNS4_15SM100_MMA_S8_SSIaaiLi64ELi128ELNS4_4UMMA5MajorE0ELSN_0ELNSM_8SaturateE0EEEEEENS4_6LayoutINS5_IJSB_SB_SB_EEENS5_IJNSA_ILi0EEEST_ST_EEEEENS5_IJNS4_10UnderscoreESW_SW_EEEEENS4_23SM90_TMA_LOAD_MULTICASTENS4_14ComposedLayoutINS4_7SwizzleILi2ELi4ELi3EEENS4_18smem_ptr_flag_bitsILi8EEENSR_INS5_IJNSA_ILi8EEESF_EEENS5_IJSF_SB_EEEEEEEvNS4_8identityENS4_13SM90_TMA_LOADES19_vS1A_EENS_8epilogue10collective18CollectiveEpilogueINS1D_23Sm100TmaWarpSpecializedILi2ELi2ELi32ELb0ELb0EEEJSH_NS5_IJNSR_ISF_SB_EES1I_EEEaSI_aSI_NS1D_6fusion15FusionCallbacksIS1H_NS1K_17LinearCombinationIaiaiLNS_15FloatRoundStyleE2EEESH_S1J_JEEENS4_5SM1004TMEM4LOAD26SM100_TMEM_LOAD_16dp32b32xES1B_S19_NS4_39AutoVectorizingCopyWithAssumedAlignmentILi128EEENS4_14SM90_TMA_STOREES19_S1V_S1V_EEEvvEEEEvNT_6ParamsE --------------------------
	.section	.nv.constant0._ZN7cutlass13device_kernelINS_4gemm6kernel13GemmUniversalIN4cute5tupleIJiiiiEEENS1_10collective13CollectiveMmaINS1_35MainloopSm100TmaUmmaWarpSpecializedILi4ELi2ELi4ENS5_IJNS4_1CILi1EEENSA_ILi2EEESB_EEEEENS5_IJNSA_ILi64EEENSA_ILi128EEESF_EEEaNS5_IJlSB_lEEEaSI_NS4_8TiledMMAINS4_8MMA_AtomIJNS4_15SM100_MMA_S8_SSIaaiLi64ELi128ELNS4_4UMMA5MajorE0ELSN_0ELNSM_8SaturateE0EEEEEENS4_6LayoutINS5_IJSB_SB_SB_EEENS5_IJNSA_ILi0EEEST_ST_EEEEENS5_IJNS4_10UnderscoreESW_SW_EEEEENS4_23SM90_TMA_LOAD_MULTICASTENS4_14ComposedLayoutINS4_7SwizzleILi2ELi4ELi3EEENS4_18smem_ptr_flag_bitsILi8EEENSR_INS5_IJNSA_ILi8EEESF_EEENS5_IJSF_SB_EEEEEEEvNS4_8identityENS4_13SM90_TMA_LOADES19_vS1A_EENS_8epilogue10collective18CollectiveEpilogueINS1D_23Sm100TmaWarpSpecializedILi2ELi2ELi32ELb0ELb0EEEJSH_NS5_IJNSR_ISF_SB_EES1I_EEEaSI_aSI_NS1D_6fusion15FusionCallbacksIS1H_NS1K_17LinearCombinationIaiaiLNS_15FloatRoundStyleE2EEESH_S1J_JEEENS4_5SM1004TMEM4LOAD26SM100_TMEM_LOAD_16dp32b32xES1B_S19_NS4_39AutoVectorizingCopyWithAssumedAlignmentILi128EEENS4_14SM90_TMA_STOREES19_S1V_S1V_EEEvvEEEEvNT_6ParamsE,"a",@progbits
	.sectionflags	@""
	.align	4
.nv.constant0._ZN7cutlass13device_kernelINS_4gemm6kernel13GemmUniversalIN4cute5tupleIJiiiiEEENS1_10collective13CollectiveMmaINS1_35MainloopSm100TmaUmmaWarpSpecializedILi4ELi2ELi4ENS5_IJNS4_1CILi1EEENSA_ILi2EEESB_EEEEENS5_IJNSA_ILi64EEENSA_ILi128EEESF_EEEaNS5_IJlSB_lEEEaSI_NS4_8TiledMMAINS4_8MMA_AtomIJNS4_15SM100_MMA_S8_SSIaaiLi64ELi128ELNS4_4UMMA5MajorE0ELSN_0ELNSM_8SaturateE0EEEEEENS4_6LayoutINS5_IJSB_SB_SB_EEENS5_IJNSA_ILi0EEEST_ST_EEEEENS5_IJNS4_10UnderscoreESW_SW_EEEEENS4_23SM90_TMA_LOAD_MULTICASTENS4_14ComposedLayoutINS4_7SwizzleILi2ELi4ELi3EEENS4_18smem_ptr_flag_bitsILi8EEENSR_INS5_IJNSA_ILi8EEESF_EEENS5_IJSF_SB_EEEEEEEvNS4_8identityENS4_13SM90_TMA_LOADES19_vS1A_EENS_8epilogue10collective18CollectiveEpilogueINS1D_23Sm100TmaWarpSpecializedILi2ELi2ELi32ELb0ELb0EEEJSH_NS5_IJNSR_ISF_SB_EES1I_EEEaSI_aSI_NS1D_6fusion15FusionCallbacksIS1H_NS1K_17LinearCombinationIaiaiLNS_15FloatRoundStyleE2EEESH_S1J_JEEENS4_5SM1004TMEM4LOAD26SM100_TMEM_LOAD_16dp32b32xES1B_S19_NS4_39AutoVectorizingCopyWithAssumedAlignmentILi128EEENS4_14SM90_TMA_STOREES19_S1V_S1V_EEEvvEEEEvNT_6ParamsE:
	.zero		2944


//--------------------- SYMBOLS --------------------------

	.type		.nv.reservedSmem.offset0,@object
	.size		.nv.reservedSmem.offset0,0x4
	.type		.nv.reservedSmem.cap,@object
	.size		.nv.reservedSmem.cap,0x4
	.type		__assertfail,@function
